def matmul_kernel(
    a_ptr,
    b_ptr,
    c_ptr,
    M,
    N,
    K,
    stride_am,
    stride_ak,
    stride_bk,
    stride_bn,
    stride_cm,
    stride_cn,
    BLOCK_M: tl.constexpr,
    BLOCK_N: tl.constexpr,
    BLOCK_K: tl.constexpr,
    GROUP_M: tl.constexpr,
):
    pid = tl.program_id(axis=0)
    num_pid_m = tl.cdiv(M, BLOCK_M)
    num_pid_n = tl.cdiv(N, BLOCK_N)
    num_pid_in_group = GROUP_M * num_pid_n
    group_id = pid // num_pid_in_group
    first_pid_m = group_id * GROUP_M
    group_size_m = min(num_pid_m - first_pid_m, GROUP_M)
    pid_m = first_pid_m + ((pid % num_pid_in_group) % group_size_m)
    pid_n = (pid % num_pid_in_group) // group_size_m

    offs_am = (pid_m * BLOCK_M + tl.arange(0, BLOCK_M)) % M
    offs_bn = (pid_n * BLOCK_N + tl.arange(0, BLOCK_N)) % N
    offs_k = tl.arange(0, BLOCK_K)
    a_ptrs = a_ptr + offs_am[:, None] * stride_am + offs_k[None, :] * stride_ak
    b_ptrs = b_ptr + offs_k[:, None] * stride_bk + offs_bn[None, :] * stride_bn

    acc = tl.zeros((BLOCK_M, BLOCK_N), dtype=tl.float32)
    for kk in range(0, tl.cdiv(K, BLOCK_K)):
        a = tl.load(a_ptrs, mask=offs_k[None, :] < K - kk * BLOCK_K, other=0.0)
        b = tl.load(b_ptrs, mask=offs_k[:, None] < K - kk * BLOCK_K, other=0.0)
        acc = tl.dot(a, b, acc)
        a_ptrs += BLOCK_K * stride_ak
        b_ptrs += BLOCK_K * stride_bk

    c = acc.to(c_ptr.dtype.element_ty)
    offs_cm = pid_m * BLOCK_M + tl.arange(0, BLOCK_M)
    offs_cn = pid_n * BLOCK_N + tl.arange(0, BLOCK_N)
    c_ptrs = c_ptr + offs_cm[:, None] * stride_cm + offs_cn[None, :] * stride_cn
    mask = (offs_cm[:, None] < M) & (offs_cn[None, :] < N)
    tl.store(c_ptrs, c, mask=mask)

# config = {"BLOCK_K": 64, "BLOCK_M": 16, "BLOCK_N": 64, "GROUP_M": 8, "arch": "sm_80", "dtype": "fp16", "num_ctas": 1, "num_stages": 2, "num_warps": 2}
# arch = sm_80


// ===== COMPILED SASS (sm_80) =====

	.target	sm_80

	.elftype	@"ET_EXEC"


//--------------------- .note.nv.tkinfo           --------------------------
	.section	.note.nv.tkinfo,"",@"SHT_NOTE"
	.sectionflags	@"SHF_NOTE_NV_TKINFO"
	.tkinfo
        /*0018*/ 	.word	0x00000002
        /*0030*/ 	.string	""
        /*0030*/ 	.string	"ptxas"
        /*0030*/ 	.string	"Cuda compilation tools, release 13.0, V13.0.88"
        /*0030*/ 	.string	"Build cuda_13.0.r13.0/compiler.36424714_0"
        /*0030*/ 	.string	"-v  -suppress-debug-info  -lineinfo  -arch sm_80 "



//--------------------- .note.nv.cuinfo           --------------------------
	.section	.note.nv.cuinfo,"",@"SHT_NOTE"
	.sectionflags	@"SHF_NOTE_NV_CUINFO"
        /*0018*/ 	.short	0x0002
        /*001a*/ 	.short	0x0050
        /*001c*/ 	.short	0x0082
	.zero		2


//--------------------- .nv.info                  --------------------------
	.section	.nv.info,"",@"SHT_CUDA_INFO"
	.align	4


	//----- nvinfo : EIATTR_REGCOUNT
	.align		4
        /*0000*/ 	.byte	0x04, 0x2f
        /*0002*/ 	.short	(.L_1 - .L_0)
	.align		4
.L_0:
        /*0004*/ 	.word	index@(matmul_kernel)
        /*0008*/ 	.word	0x000000ff


	//----- nvinfo : EIATTR_FRAME_SIZE
	.align		4
.L_1:
        /*000c*/ 	.byte	0x04, 0x11
        /*000e*/ 	.short	(.L_3 - .L_2)
	.align		4
.L_2:
        /*0010*/ 	.word	index@(matmul_kernel)
        /*0014*/ 	.word	0x00000000


	//----- nvinfo : EIATTR_MIN_STACK_SIZE
	.align		4
.L_3:
        /*0018*/ 	.byte	0x04, 0x12
        /*001a*/ 	.short	(.L_5 - .L_4)
	.align		4
.L_4:
        /*001c*/ 	.word	index@(matmul_kernel)
        /*0020*/ 	.word	0x00000000
.L_5:


//--------------------- .nv.info.matmul_kernel    --------------------------
	.section	.nv.info.matmul_kernel,"",@"SHT_CUDA_INFO"
	.sectionflags	@""
	.align	4


	//----- nvinfo : EIATTR_CUDA_API_VERSION
	.align		4
        /*0000*/ 	.byte	0x04, 0x37
        /*0002*/ 	.short	(.L_7 - .L_6)
.L_6:
        /*0004*/ 	.word	0x00000082


	//----- nvinfo : EIATTR_SW2861232_WAR
	.align		4
.L_7:
        /*0008*/ 	.byte	0x01, 0x35
	.zero		2


	//----- nvinfo : EIATTR_PARAM_CBANK
	.align		4
        /*000c*/ 	.byte	0x04, 0x0a
        /*000e*/ 	.short	(.L_9 - .L_8)
	.align		4
.L_8:
        /*0010*/ 	.word	index@(.nv.constant0.matmul_kernel)
        /*0014*/ 	.short	0x0160
        /*0016*/ 	.short	0x0050


	//----- nvinfo : EIATTR_CBANK_PARAM_SIZE
	.align		4
.L_9:
        /*0018*/ 	.byte	0x03, 0x19
        /*001a*/ 	.short	0x0050


	//----- nvinfo : EIATTR_KPARAM_INFO
	.align		4
        /*001c*/ 	.byte	0x04, 0x17
        /*001e*/ 	.short	(.L_11 - .L_10)
.L_10:
        /*0020*/ 	.word	0x00000000
        /*0024*/ 	.short	0x000d
        /*0026*/ 	.short	0x0048
        /*0028*/ 	.byte	0x00, 0xf4, 0x21, 0x00


	//----- nvinfo : EIATTR_KPARAM_INFO
	.align		4
.L_11:
        /*002c*/ 	.byte	0x04, 0x17
        /*002e*/ 	.short	(.L_13 - .L_12)
.L_12:
        /*0030*/ 	.word	0x00000000
        /*0034*/ 	.short	0x000c
        /*0036*/ 	.short	0x0040
        /*0038*/ 	.byte	0x00, 0xf4, 0x21, 0x00


	//----- nvinfo : EIATTR_KPARAM_INFO
	.align		4
.L_13:
        /*003c*/ 	.byte	0x04, 0x17
        /*003e*/ 	.short	(.L_15 - .L_14)
.L_14:
        /*0040*/ 	.word	0x00000000
        /*0044*/ 	.short	0x000b
        /*0046*/ 	.short	0x0038
        /*0048*/ 	.byte	0x00, 0xf0, 0x11, 0x00


	//----- nvinfo : EIATTR_KPARAM_INFO
	.align		4
.L_15:
        /*004c*/ 	.byte	0x04, 0x17
        /*004e*/ 	.short	(.L_17 - .L_16)
.L_16:
        /*0050*/ 	.word	0x00000000
        /*0054*/ 	.short	0x000a
        /*0056*/ 	.short	0x0034
        /*0058*/ 	.byte	0x00, 0xf0, 0x11, 0x00


	//----- nvinfo : EIATTR_KPARAM_INFO
	.align		4
.L_17:
        /*005c*/ 	.byte	0x04, 0x17
        /*005e*/ 	.short	(.L_19 - .L_18)
.L_18:
        /*0060*/ 	.word	0x00000000
        /*0064*/ 	.short	0x0009
        /*0066*/ 	.short	0x0030
        /*0068*/ 	.byte	0x00, 0xf0, 0x11, 0x00


	//----- nvinfo : EIATTR_KPARAM_INFO
	.align		4
.L_19:
        /*006c*/ 	.byte	0x04, 0x17
        /*006e*/ 	.short	(.L_21 - .L_20)
.L_20:
        /*0070*/ 	.word	0x00000000
        /*0074*/ 	.short	0x0008
        /*0076*/ 	.short	0x002c
        /*0078*/ 	.byte	0x00, 0xf0, 0x11, 0x00


	//----- nvinfo : EIATTR_KPARAM_INFO
	.align		4
.L_21:
        /*007c*/ 	.byte	0x04, 0x17
        /*007e*/ 	.short	(.L_23 - .L_22)
.L_22:
        /*0080*/ 	.word	0x00000000
        /*0084*/ 	.short	0x0007
        /*0086*/ 	.short	0x0028
        /*0088*/ 	.byte	0x00, 0xf0, 0x11, 0x00


	//----- nvinfo : EIATTR_KPARAM_INFO
	.align		4
.L_23:
        /*008c*/ 	.byte	0x04, 0x17
        /*008e*/ 	.short	(.L_25 - .L_24)
.L_24:
        /*0090*/ 	.word	0x00000000
        /*0094*/ 	.short	0x0006
        /*0096*/ 	.short	0x0024
        /*0098*/ 	.byte	0x00, 0xf0, 0x11, 0x00


	//----- nvinfo : EIATTR_KPARAM_INFO
	.align		4
.L_25:
        /*009c*/ 	.byte	0x04, 0x17
        /*009e*/ 	.short	(.L_27 - .L_26)
.L_26:
        /*00a0*/ 	.word	0x00000000
        /*00a4*/ 	.short	0x0005
        /*00a6*/ 	.short	0x0020
        /*00a8*/ 	.byte	0x00, 0xf0, 0x11, 0x00


	//----- nvinfo : EIATTR_KPARAM_INFO
	.align		4
.L_27:
        /*00ac*/ 	.byte	0x04, 0x17
        /*00ae*/ 	.short	(.L_29 - .L_28)
.L_28:
        /*00b0*/ 	.word	0x00000000
        /*00b4*/ 	.short	0x0004
        /*00b6*/ 	.short	0x001c
        /*00b8*/ 	.byte	0x00, 0xf0, 0x11, 0x00


	//----- nvinfo : EIATTR_KPARAM_INFO
	.align		4
.L_29:
        /*00bc*/ 	.byte	0x04, 0x17
        /*00be*/ 	.short	(.L_31 - .L_30)
.L_30:
        /*00c0*/ 	.word	0x00000000
        /*00c4*/ 	.short	0x0003
        /*00c6*/ 	.short	0x0018
        /*00c8*/ 	.byte	0x00, 0xf0, 0x11, 0x00


	//----- nvinfo : EIATTR_KPARAM_INFO
	.align		4
.L_31:
        /*00cc*/ 	.byte	0x04, 0x17
        /*00ce*/ 	.short	(.L_33 - .L_32)
.L_32:
        /*00d0*/ 	.word	0x00000000
        /*00d4*/ 	.short	0x0002
        /*00d6*/ 	.short	0x0010
        /*00d8*/ 	.byte	0x00, 0xf4, 0x21, 0x00


	//----- nvinfo : EIATTR_KPARAM_INFO
	.align		4
.L_33:
        /*00dc*/ 	.byte	0x04, 0x17
        /*00de*/ 	.short	(.L_35 - .L_34)
.L_34:
        /*00e0*/ 	.word	0x00000000
        /*00e4*/ 	.short	0x0001
        /*00e6*/ 	.short	0x0008
        /*00e8*/ 	.byte	0x00, 0xf4, 0x21, 0x00


	//----- nvinfo : EIATTR_KPARAM_INFO
	.align		4
.L_35:
        /*00ec*/ 	.byte	0x04, 0x17
        /*00ee*/ 	.short	(.L_37 - .L_36)
.L_36:
        /*00f0*/ 	.word	0x00000000
        /*00f4*/ 	.short	0x0000
        /*00f6*/ 	.short	0x0000
        /*00f8*/ 	.byte	0x00, 0xf4, 0x21, 0x00


	//----- nvinfo : EIATTR_MAXREG_COUNT
	.align		4
.L_37:
        /*00fc*/ 	.byte	0x03, 0x1b
        /*00fe*/ 	.short	0x00ff


	//----- nvinfo : EIATTR_NUM_BARRIERS
	.align		4
        /*0100*/ 	.byte	0x02, 0x4c
        /*0102*/ 	.byte	0x01
	.zero		1


	//----- nvinfo : EIATTR_MERCURY_ISA_VERSION
	.align		4
        /*0104*/ 	.byte	0x03, 0x5f
        /*0106*/ 	.short	0x0000


	//----- nvinfo : EIATTR_EXIT_INSTR_OFFSETS
	.align		4
        /*0108*/ 	.byte	0x04, 0x1c
        /*010a*/ 	.short	(.L_39 - .L_38)


	//   ....[0]....
.L_38:
        /*010c*/ 	.word	0x00007160


	//   ....[1]....
        /*0110*/ 	.word	0x00007190


	//----- nvinfo : EIATTR_REQNTID
	.align		4
.L_39:
        /*0114*/ 	.byte	0x04, 0x10
        /*0116*/ 	.short	(.L_41 - .L_40)
.L_40:
        /*0118*/ 	.word	0x00000040
        /*011c*/ 	.word	0x00000001
        /*0120*/ 	.word	0x00000001
.L_41:


//--------------------- .nv.callgraph             --------------------------
	.section	.nv.callgraph,"",@"SHT_CUDA_CALLGRAPH"
	.align	4
	.sectionentsize	8
	.align		4
        /*0000*/ 	.word	0x00000000
	.align		4
        /*0004*/ 	.word	0xffffffff
	.align		4
        /*0008*/ 	.word	0x00000000
	.align		4
        /*000c*/ 	.word	0xfffffffe
	.align		4
        /*0010*/ 	.word	0x00000000
	.align		4
        /*0014*/ 	.word	0xfffffffd
	.align		4
        /*0018*/ 	.word	0x00000000
	.align		4
        /*001c*/ 	.word	0xfffffffc


//--------------------- .nv.rel.action            --------------------------
	.section	.nv.rel.action,"",@"SHT_CUDA_RELOCINFO"
	.align	8
	.sectionentsize	8
        /*0000*/ 	.byte	0x73, 0x00, 0x00, 0x00, 0x00, 0x00, 0x00, 0x00, 0x00, 0x00, 0x00, 0x11, 0x25, 0x00, 0x05, 0x36


//--------------------- .nv.constant0.matmul_kernel --------------------------
	.section	.nv.constant0.matmul_kernel,"a",@progbits
	.sectionflags	@""
	.align	4
.nv.constant0.matmul_kernel:
	.zero		432


//--------------------- .text.matmul_kernel       --------------------------
	.section	.text.matmul_kernel,"ax",@progbits
	.sectioninfo	@"SHI_REGISTERS=255"
	.align	128
        .global         matmul_kernel
        .type           matmul_kernel,@function
        .size           matmul_kernel,(.L_x_5 - matmul_kernel)
        .other          matmul_kernel,@"STO_CUDA_ENTRY STV_DEFAULT"
matmul_kernel:
.text.matmul_kernel:
[----:B------:R-:W-:Y:S02]  /*0000*/  IMAD.MOV.U32 R1, RZ, RZ, c[0x0][0x28] ;  /* 0x00000a00ff017624 */ /* 0x000fe400078e00ff */
[----:B------:R-:W-:Y:S01]  /*0010*/  IMAD.MOV.U32 R0, RZ, RZ, c[0x0][0x17c] ;  /* 0x00005f00ff007624 */ /* 0x000fe200078e00ff */
[----:B------:R-:W0:Y:S01]  /*0020*/  S2R R5, SR_CTAID.X ;  /* 0x0000000000057919 */ /* 0x000e220000002500 */
[----:B------:R-:W-:Y:S02]  /*0030*/  ULDC UR4, c[0x0][0x180] ;  /* 0x0000600000047ab9 */ /* 0x000fe40000000800 */
[----:B------:R-:W-:Y:S01]  /*0040*/  ULDC.64 UR6, c[0x0][0x118] ;  /* 0x0000460000067ab9 */ /* 0x000fe20000000a00 */
[----:B------:R-:W-:-:S04]  /*0050*/  IADD3 R0, R0, 0x3f, RZ ;  /* 0x0000003f00007810 */ /* 0x000fc80007ffe0ff */
[----:B------:R-:W-:-:S04]  /*0060*/  SHF.R.S32.HI R3, RZ, 0x1f, R0 ;  /* 0x0000001fff037819 */ /* 0x000fc80000011400 */
[----:B------:R-:W-:-:S04]  /*0070*/  LEA.HI R3, R3, R0, RZ, 0x6 ;  /* 0x0000000003037211 */ /* 0x000fc800078f30ff */
[----:B------:R-:W-:-:S05]  /*0080*/  SHF.R.S32.HI R3, RZ, 0x6, R3 ;  /* 0x00000006ff037819 */ /* 0x000fca0000011403 */
[----:B------:R-:W-:Y:S01]  /*0090*/  IMAD.SHL.U32 R4, R3, 0x8, RZ ;  /* 0x0000000803047824 */ /* 0x000fe200078e00ff */
[----:B0-----:R-:W-:-:S04]  /*00a0*/  IABS R8, R5 ;  /* 0x0000000500087213 */ /* 0x001fc80000000000 */
[-C--:B------:R-:W-:Y:S02]  /*00b0*/  IABS R7, R4.reuse ;  /* 0x0000000400077213 */ /* 0x080fe40000000000 */
[----:B------:R-:W-:Y:S02]  /*00c0*/  IABS R10, R4 ;  /* 0x00000004000a7213 */ /* 0x000fe40000000000 */
[----:B------:R-:W0:Y:S08]  /*00d0*/  I2F.RP R0, R7 ;  /* 0x0000000700007306 */ /* 0x000e300000209400 */
[----:B0-----:R-:W0:Y:S02]  /*00e0*/  MUFU.RCP R0, R0 ;  /* 0x0000000000007308 */ /* 0x001e240000001000 */
[----:B0-----:R-:W-:Y:S01]  /*00f0*/  IADD3 R2, R0, 0xffffffe, RZ ;  /* 0x0ffffffe00027810 */ /* 0x001fe20007ffe0ff */
[----:B------:R-:W-:-:S05]  /*0100*/  IMAD.MOV R0, RZ, RZ, -R10 ;  /* 0x000000ffff007224 */ /* 0x000fca00078e0a0a */
[----:B------:R0:W1:Y:S02]  /*0110*/  F2I.FTZ.U32.TRUNC.NTZ R3, R2 ;  /* 0x0000000200037305 */ /* 0x000064000021f000 */
[----:B0-----:R-:W-:Y:S02]  /*0120*/  IMAD.MOV.U32 R2, RZ, RZ, RZ ;  /* 0x000000ffff027224 */ /* 0x001fe400078e00ff */
[----:B-1----:R-:W-:-:S04]  /*0130*/  IMAD.MOV R6, RZ, RZ, -R3 ;  /* 0x000000ffff067224 */ /* 0x002fc800078e0a03 */
[----:B------:R-:W-:Y:S02]  /*0140*/  IMAD R9, R6, R7, RZ ;  /* 0x0000000706097224 */ /* 0x000fe400078e02ff */
[----:B------:R-:W-:Y:S02]  /*0150*/  IMAD.MOV.U32 R6, RZ, RZ, R8 ;  /* 0x000000ffff067224 */ /* 0x000fe400078e0008 */
[----:B------:R-:W-:-:S06]  /*0160*/  IMAD.HI.U32 R3, R3, R9, R2 ;  /* 0x0000000903037227 */ /* 0x000fcc00078e0002 */
[----:B------:R-:W-:-:S04]  /*0170*/  IMAD.HI.U32 R3, R3, R6, RZ ;  /* 0x0000000603037227 */ /* 0x000fc800078e00ff */
[----:B------:R-:W-:-:S05]  /*0180*/  IMAD R0, R3, R0, R6 ;  /* 0x0000000003007224 */ /* 0x000fca00078e0206 */
[----:B------:R-:W-:-:S13]  /*0190*/  ISETP.GT.U32.AND P1, PT, R7, R0, PT ;  /* 0x000000000700720c */ /* 0x000fda0003f24070 */
[----:B------:R-:W-:Y:S01]  /*01a0*/  @!P1 IMAD.IADD R0, R0, 0x1, -R7 ;  /* 0x0000000100009824 */ /* 0x000fe200078e0a07 */
[----:B------:R-:W-:Y:S02]  /*01b0*/  @!P1 IADD3 R3, R3, 0x1, RZ ;  /* 0x0000000103039810 */ /* 0x000fe40007ffe0ff */
[----:B------:R-:W-:Y:S02]  /*01c0*/  ISETP.NE.AND P1, PT, R4, RZ, PT ;  /* 0x000000ff0400720c */ /* 0x000fe40003f25270 */
[----:B------:R-:W-:Y:S02]  /*01d0*/  ISETP.GE.U32.AND P0, PT, R0, R7, PT ;  /* 0x000000070000720c */ /* 0x000fe40003f06070 */
[----:B------:R-:W-:-:S04]  /*01e0*/  LOP3.LUT R0, R5, R4, RZ, 0x3c, !PT ;  /* 0x0000000405007212 */ /* 0x000fc800078e3cff */
[----:B------:R-:W-:Y:S01]  /*01f0*/  ISETP.GE.AND P2, PT, R0, RZ, PT ;  /* 0x000000ff0000720c */ /* 0x000fe20003f46270 */
[----:B------:R-:W-:-:S05]  /*0200*/  IMAD.MOV.U32 R0, RZ, RZ, c[0x0][0x178] ;  /* 0x00005e00ff007624 */ /* 0x000fca00078e00ff */
[----:B------:R-:W-:Y:S02]  /*0210*/  IADD3 R0, R0, 0xf, RZ ;  /* 0x0000000f00007810 */ /* 0x000fe40007ffe0ff */
[----:B------:R-:W-:-:S05]  /*0220*/  @P0 IADD3 R3, R3, 0x1, RZ ;  /* 0x0000000103030810 */ /* 0x000fca0007ffe0ff */
[----:B------:R-:W-:Y:S01]  /*0230*/  IMAD.MOV.U32 R2, RZ, RZ, R3 ;  /* 0x000000ffff027224 */ /* 0x000fe200078e0003 */
[----:B------:R-:W-:-:S03]  /*0240*/  SHF.R.S32.HI R3, RZ, 0x1f, R0 ;  /* 0x0000001fff037819 */ /* 0x000fc60000011400 */
[----:B------:R-:W-:Y:S01]  /*0250*/  @!P2 IMAD.MOV R2, RZ, RZ, -R2 ;  /* 0x000000ffff02a224 */ /* 0x000fe200078e0a02 */
[----:B------:R-:W-:Y:S02]  /*0260*/  @!P1 LOP3.LUT R2, RZ, R4, RZ, 0x33, !PT ;  /* 0x00000004ff029212 */ /* 0x000fe400078e33ff */
[----:B------:R-:W-:-:S03]  /*0270*/  LEA.HI R3, R3, R0, RZ, 0x4 ;  /* 0x0000000003037211 */ /* 0x000fc600078f20ff */
[----:B------:R-:W-:Y:S02]  /*0280*/  IMAD.SHL.U32 R8, R2, 0x8, RZ ;  /* 0x0000000802087824 */ /* 0x000fe400078e00ff */
[----:B------:R-:W-:-:S03]  /*0290*/  IMAD.MOV R2, RZ, RZ, -R2 ;  /* 0x000000ffff027224 */ /* 0x000fc600078e0a02 */
[----:B------:R-:W-:Y:S01]  /*02a0*/  LEA.HI.SX32 R3, R3, -R8, 0x1c ;  /* 0x8000000803037211 */ /* 0x000fe200078fe2ff */
[----:B------:R-:W-:-:S03]  /*02b0*/  IMAD R4, R4, R2, R5 ;  /* 0x0000000204047224 */ /* 0x000fc600078e0205 */
[----:B------:R-:W-:Y:S02]  /*02c0*/  IMNMX R11, R3, 0x8, PT ;  /* 0x00000008030b7817 */ /* 0x000fe40003800200 */
[----:B------:R-:W-:Y:S02]  /*02d0*/  IABS R9, R4 ;  /* 0x0000000400097213 */ /* 0x000fe40000000000 */
[----:B------:R-:W-:-:S04]  /*02e0*/  IABS R7, R11 ;  /* 0x0000000b00077213 */ /* 0x000fc80000000000 */
[----:B------:R-:W0:Y:S08]  /*02f0*/  I2F.RP R0, R7 ;  /* 0x0000000700007306 */ /* 0x000e300000209400 */
[----:B0-----:R-:W0:Y:S02]  /*0300*/  MUFU.RCP R0, R0 ;  /* 0x0000000000007308 */ /* 0x001e240000001000 */
[----:B0-----:R-:W-:-:S06]  /*0310*/  IADD3 R3, R0, 0xffffffe, RZ ;  /* 0x0ffffffe00037810 */ /* 0x001fcc0007ffe0ff */
[----:B------:R-:W0:Y:S02]  /*0320*/  F2I.FTZ.U32.TRUNC.NTZ R3, R3 ;  /* 0x0000000300037305 */ /* 0x000e24000021f000 */
[----:B0-----:R-:W-:-:S04]  /*0330*/  IMAD.MOV R6, RZ, RZ, -R3 ;  /* 0x000000ffff067224 */ /* 0x001fc800078e0a03 */
[----:B------:R-:W-:Y:S01]  /*0340*/  IMAD.MOV.U32 R2, RZ, RZ, R6 ;  /* 0x000000ffff027224 */ /* 0x000fe200078e0006 */
[----:B------:R-:W-:-:S03]  /*0350*/  IABS R6, R11 ;  /* 0x0000000b00067213 */ /* 0x000fc60000000000 */
[----:B------:R-:W-:Y:S02]  /*0360*/  IMAD R5, R2, R7, RZ ;  /* 0x0000000702057224 */ /* 0x000fe400078e02ff */
[----:B------:R-:W-:Y:S02]  /*0370*/  IMAD.MOV.U32 R2, RZ, RZ, RZ ;  /* 0x000000ffff027224 */ /* 0x000fe400078e00ff */
[----:B------:R-:W-:Y:S02]  /*0380*/  IMAD.MOV R0, RZ, RZ, -R6 ;  /* 0x000000ffff007224 */ /* 0x000fe400078e0a06 */
[----:B------:R-:W-:Y:S02]  /*0390*/  IMAD.HI.U32 R2, R3, R5, R2 ;  /* 0x0000000503027227 */ /* 0x000fe400078e0002 */
[----:B------:R-:W0:Y:S02]  /*03a0*/  S2R R5, SR_TID.X ;  /* 0x0000000000057919 */ /* 0x000e240000002100 */
[----:B------:R-:W-:-:S02]  /*03b0*/  IMAD.MOV.U32 R6, RZ, RZ, c[0x0][0x180] ;  /* 0x00006000ff067624 */ /* 0x000fc400078e00ff */
[----:B------:R-:W-:-:S04]  /*03c0*/  IMAD.HI.U32 R2, R2, R9, RZ ;  /* 0x0000000902027227 */ /* 0x000fc800078e00ff */
[----:B------:R-:W-:-:S05]  /*03d0*/  IMAD R0, R2, R0, R9 ;  /* 0x0000000002007224 */ /* 0x000fca00078e0209 */
[----:B------:R-:W-:Y:S02]  /*03e0*/  ISETP.GT.U32.AND P1, PT, R7, R0, PT ;  /* 0x000000000700720c */ /* 0x000fe40003f24070 */
[----:B0-----:R-:W-:-:S11]  /*03f0*/  SHF.R.U32.HI R222, RZ, 0x4, R5 ;  /* 0x00000004ffde7819 */ /* 0x001fd60000011605 */
[----:B------:R-:W-:Y:S01]  /*0400*/  @!P1 IMAD.IADD R0, R0, 0x1, -R7 ;  /* 0x0000000100009824 */ /* 0x000fe200078e0a07 */
[----:B------:R-:W-:Y:S02]  /*0410*/  @!P1 IADD3 R2, R2, 0x1, RZ ;  /* 0x0000000102029810 */ /* 0x000fe40007ffe0ff */
[----:B------:R-:W-:Y:S02]  /*0420*/  ISETP.NE.AND P1, PT, R11, RZ, PT ;  /* 0x000000ff0b00720c */ /* 0x000fe40003f25270 */
[----:B------:R-:W-:Y:S02]  /*0430*/  ISETP.GE.U32.AND P0, PT, R0, R7, PT ;  /* 0x000000070000720c */ /* 0x000fe40003f06070 */
[----:B------:R-:W-:Y:S02]  /*0440*/  LOP3.LUT R0, R4, R11, RZ, 0x3c, !PT ;  /* 0x0000000b04007212 */ /* 0x000fe400078e3cff */
[----:B------:R-:W-:Y:S02]  /*0450*/  LOP3.LUT R3, R5, 0xf, RZ, 0xc0, !PT ;  /* 0x0000000f05037812 */ /* 0x000fe400078ec0ff */
[----:B------:R-:W-:-:S02]  /*0460*/  ISETP.GE.AND P2, PT, R0, RZ, PT ;  /* 0x000000ff0000720c */ /* 0x000fc40003f46270 */
[----:B------:R-:W-:Y:S02]  /*0470*/  SGXT.U32 R222, R222, 0x2 ;  /* 0x00000002dede781a */ /* 0x000fe40000000000 */
[----:B------:R-:W-:Y:S02]  /*0480*/  LEA.HI R208, R5, 0x3c, RZ, 0x1c ;  /* 0x0000003c05d07811 */ /* 0x000fe400078fe0ff */
[----:B------:R-:W-:Y:S02]  /*0490*/  LOP3.LUT R221, R222, 0x4, RZ, 0xfc, !PT ;  /* 0x00000004dedd7812 */ /* 0x000fe400078efcff */
[----:B------:R-:W-:Y:S02]  /*04a0*/  @P0 IADD3 R2, R2, 0x1, RZ ;  /* 0x0000000102020810 */ /* 0x000fe40007ffe0ff */
[C---:B------:R-:W-:Y:S02]  /*04b0*/  LOP3.LUT R220, R222.reuse, 0x8, RZ, 0xfc, !PT ;  /* 0x00000008dedc7812 */ /* 0x040fe400078efcff */
[----:B------:R-:W-:Y:S01]  /*04c0*/  LOP3.LUT R219, R222, 0xc, RZ, 0xfc, !PT ;  /* 0x0000000cdedb7812 */ /* 0x000fe200078efcff */
[----:B------:R-:W-:Y:S01]  /*04d0*/  @!P2 IMAD.MOV R2, RZ, RZ, -R2 ;  /* 0x000000ffff02a224 */ /* 0x000fe200078e0a02 */
[----:B------:R-:W-:-:S02]  /*04e0*/  @!P1 LOP3.LUT R2, RZ, R11, RZ, 0x33, !PT ;  /* 0x0000000bff029212 */ /* 0x000fc400078e33ff */
[C---:B------:R-:W-:Y:S02]  /*04f0*/  LOP3.LUT R218, R222.reuse, 0x10, RZ, 0xfc, !PT ;  /* 0x00000010deda7812 */ /* 0x040fe400078efcff */
[C---:B------:R-:W-:Y:S01]  /*0500*/  LOP3.LUT R217, R222.reuse, 0x14, RZ, 0xfc, !PT ;  /* 0x00000014ded97812 */ /* 0x040fe200078efcff */
[----:B------:R-:W-:Y:S01]  /*0510*/  IMAD.MOV R0, RZ, RZ, -R2 ;  /* 0x000000ffff007224 */ /* 0x000fe200078e0a02 */
[C---:B------:R-:W-:Y:S02]  /*0520*/  LOP3.LUT R216, R222.reuse, 0x18, RZ, 0xfc, !PT ;  /* 0x00000018ded87812 */ /* 0x040fe400078efcff */
[C---:B------:R-:W-:Y:S01]  /*0530*/  LOP3.LUT R215, R222.reuse, 0x1c, RZ, 0xfc, !PT ;  /* 0x0000001cded77812 */ /* 0x040fe200078efcff */
[----:B------:R-:W-:Y:S01]  /*0540*/  IMAD R0, R11, R0, R4 ;  /* 0x000000000b007224 */ /* 0x000fe200078e0204 */
[C---:B------:R-:W-:Y:S02]  /*0550*/  LOP3.LUT R214, R222.reuse, 0x20, RZ, 0xfc, !PT ;  /* 0x00000020ded67812 */ /* 0x040fe400078efcff */
[----:B------:R-:W-:Y:S01]  /*0560*/  LOP3.LUT R213, R222, 0x24, RZ, 0xfc, !PT ;  /* 0x00000024ded57812 */ /* 0x000fe200078efcff */
[----:B------:R-:W-:Y:S01]  /*0570*/  IMAD.IADD R4, R8, 0x1, R0 ;  /* 0x0000000108047824 */ /* 0x000fe200078e0200 */
[----:B------:R-:W-:-:S02]  /*0580*/  IADD3 R0, R6, 0x3f, RZ ;  /* 0x0000003f06007810 */ /* 0x000fc40007ffe0ff */
[----:B------:R-:W-:Y:S01]  /*0590*/  LOP3.LUT R212, R222, 0x28, RZ, 0xfc, !PT ;  /* 0x00000028ded47812 */ /* 0x000fe200078efcff */
[----:B------:R-:W-:Y:S01]  /*05a0*/  IMAD R4, R4, 0x10, R3 ;  /* 0x0000001004047824 */ /* 0x000fe200078e0203 */
[----:B------:R-:W-:Y:S01]  /*05b0*/  ISETP.GT.AND P0, PT, R0, 0x3f, PT ;  /* 0x0000003f0000780c */ /* 0x000fe20003f04270 */
[----:B------:R-:W-:Y:S01]  /*05c0*/  IMAD.SHL.U32 R3, R2, 0x40, RZ ;  /* 0x0000004002037824 */ /* 0x000fe200078e00ff */
[C---:B------:R-:W-:Y:S02]  /*05d0*/  LOP3.LUT R211, R222.reuse, 0x2c, RZ, 0xfc, !PT ;  /* 0x0000002cded37812 */ /* 0x040fe400078efcff */
[C---:B------:R-:W-:Y:S02]  /*05e0*/  LOP3.LUT R210, R222.reuse, 0x30, RZ, 0xfc, !PT ;  /* 0x00000030ded27812 */ /* 0x040fe400078efcff */
[C---:B------:R-:W-:Y:S02]  /*05f0*/  LOP3.LUT R209, R222.reuse, 0x34, RZ, 0xfc, !PT ;  /* 0x00000034ded17812 */ /* 0x040fe400078efcff */
[----:B------:R-:W-:-:S05]  /*0600*/  LOP3.LUT R207, R222, 0x38, RZ, 0xfc, !PT ;  /* 0x00000038decf7812 */ /* 0x000fca00078efcff */
[----:B------:R-:W-:Y:S05]  /*0610*/  @P0 BRA `(.L_x_0) ;  /* 0x0000007000000947 */ /* 0x000fea0003800000 */
[C---:B------:R-:W-:Y:S01]  /*0620*/  IMAD.SHL.U32 R2, R5.reuse, 0x10, RZ ;  /* 0x0000001005027824 */ /* 0x040fe200078e00ff */
[----:B------:R-:W-:Y:S01]  /*0630*/  LOP3.LUT R0, R5, 0x4, RZ, 0xc0, !PT ;  /* 0x0000000405007812 */ /* 0x000fe200078ec0ff */
[----:B------:R-:W-:Y:S01]  /*0640*/  CS2R R76, SRZ ;  /* 0x00000000004c7805 */ /* 0x000fe2000001ff00 */
[----:B------:R-:W-:Y:S01]  /*0650*/  CS2R R8, SRZ ;  /* 0x0000000000087805 */ /* 0x000fe2000001ff00 */
[----:B------:R-:W-:Y:S01]  /*0660*/  CS2R R78, SRZ ;  /* 0x00000000004e7805 */ /* 0x000fe2000001ff00 */
[----:B------:R-:W-:Y:S01]  /*0670*/  CS2R R6, SRZ ;  /* 0x0000000000067805 */ /* 0x000fe2000001ff00 */
[----:B------:R-:W-:Y:S05]  /*0680*/  BRA `(.L_x_1) ;  /* 0x0000623000007947 */ /* 0x000fea0003800000 */
.L_x_0:
[----:B------:R-:W-:Y:S01]  /*0690*/  IABS R2, c[0x0][0x17c] ;  /* 0x00005f0000027a13 */ /* 0x000fe20000000000 */
[----:B------:R-:W-:Y:S01]  /*06a0*/  IMAD.SHL.U32 R193, R5, 0x20, RZ ;  /* 0x0000002005c17824 */ /* 0x000fe200078e00ff */
[C---:B------:R-:W-:Y:S01]  /*06b0*/  IADD3 R8, R3.reuse, 0x3f, RZ ;  /* 0x0000003f03087810 */ /* 0x040fe20007ffe0ff */
[----:B------:R-:W-:Y:S01]  /*06c0*/  IMAD R204, R208, c[0x0][0x188], RZ ;  /* 0x00006200d0cc7a24 */ /* 0x000fe200078e02ff */
[----:B------:R-:W0:Y:S01]  /*06d0*/  I2F.RP R9, R2 ;  /* 0x0000000200097306 */ /* 0x000e220000209400 */
[----:B------:R-:W-:Y:S01]  /*06e0*/  IADD3 R13, R3, 0x3e, RZ ;  /* 0x0000003e030d7810 */ /* 0x000fe20007ffe0ff */
[----:B------:R-:W-:Y:S01]  /*06f0*/  IMAD R203, R222, c[0x0][0x188], RZ ;  /* 0x00006200decb7a24 */ /* 0x000fe200078e02ff */
[----:B------:R-:W-:Y:S01]  /*0700*/  IABS R10, R8 ;  /* 0x00000008000a7213 */ /* 0x000fe20000000000 */
[----:B------:R-:W-:Y:S01]  /*0710*/  IMAD R191, R207, c[0x0][0x188], RZ ;  /* 0x00006200cfbf7a24 */ /* 0x000fe200078e02ff */
[----:B------:R-:W-:Y:S01]  /*0720*/  ISETP.GE.AND P6, PT, R8, RZ, PT ;  /* 0x000000ff0800720c */ /* 0x000fe20003fc6270 */
[----:B------:R-:W-:Y:S01]  /*0730*/  IMAD R190, R209, c[0x0][0x188], RZ ;  /* 0x00006200d1be7a24 */ /* 0x000fe200078e02ff */
[----:B------:R-:W-:Y:S01]  /*0740*/  ISETP.GE.AND P3, PT, R13, RZ, PT ;  /* 0x000000ff0d00720c */ /* 0x000fe20003f66270 */
[----:B------:R-:W-:Y:S01]  /*0750*/  IMAD R189, R210, c[0x0][0x188], RZ ;  /* 0x00006200d2bd7a24 */ /* 0x000fe200078e02ff */
[----:B------:R-:W-:Y:S01]  /*0760*/  IADD3 R17, R3, 0x3a, RZ ;  /* 0x0000003a03117810 */ /* 0x000fe20007ffe0ff */
[----:B------:R-:W-:Y:S01]  /*0770*/  IMAD R188, R211, c[0x0][0x188], RZ ;  /* 0x00006200d3bc7a24 */ /* 0x000fe200078e02ff */
[----:B------:R-:W-:Y:S01]  /*0780*/  IADD3 R18, R3, 0x39, RZ ;  /* 0x0000003903127810 */ /* 0x000fe20007ffe0ff */
[----:B------:R-:W-:Y:S01]  /*0790*/  IMAD R187, R212, c[0x0][0x188], RZ ;  /* 0x00006200d4bb7a24 */ /* 0x000fe200078e02ff */
[----:B------:R-:W-:Y:S01]  /*07a0*/  IABS R15, R17 ;  /* 0x00000011000f7213 */ /* 0x000fe20000000000 */
[----:B------:R-:W-:Y:S01]  /*07b0*/  IMAD R186, R213, c[0x0][0x188], RZ ;  /* 0x00006200d5ba7a24 */ /* 0x000fe200078e02ff */
[----:B------:R-:W-:Y:S01]  /*07c0*/  IABS R16, R18 ;  /* 0x0000001200107213 */ /* 0x000fe20000000000 */
[----:B0-----:R-:W0:Y:S01]  /*07d0*/  MUFU.RCP R9, R9 ;  /* 0x0000000900097308 */ /* 0x001e220000001000 */
[C---:B------:R-:W-:Y:S01]  /*07e0*/  IADD3 R23, R3.reuse, 0x38, RZ ;  /* 0x0000003803177810 */ /* 0x040fe20007ffe0ff */
        /* <DEDUP_REMOVED lines=8> */
[----:B------:R-:W-:Y:S01]  /*0870*/  CS2R R88, SRZ ;  /* 0x0000000000587805 */ /* 0x000fe2000001ff00 */
[C---:B------:R-:W-:Y:S01]  /*0880*/  IADD3 R27, R3.reuse, 0x34, RZ ;  /* 0x00000034031b7810 */ /* 0x040fe20007ffe0ff */
[----:B------:R-:W-:Y:S01]  /*0890*/  CS2R R90, SRZ ;  /* 0x00000000005a7805 */ /* 0x000fe2000001ff00 */
[----:B------:R-:W-:Y:S01]  /*08a0*/  IADD3 R26, R3, 0x35, RZ ;  /* 0x00000035031a7810 */ /* 0x000fe20007ffe0ff */
[----:B------:R-:W-:Y:S01]  /*08b0*/  CS2R R92, SRZ ;  /* 0x00000000005c7805 */ /* 0x000fe2000001ff00 */
[----:B------:R-:W-:Y:S01]  /*08c0*/  IABS R22, R27 ;  /* 0x0000001b00167213 */ /* 0x000fe20000000000 */
[----:B------:R-:W-:Y:S01]  /*08d0*/  CS2R R94, SRZ ;  /* 0x00000000005e7805 */ /* 0x000fe2000001ff00 */
[----:B0-----:R-:W-:-:S02]  /*08e0*/  IADD3 R6, R9, 0xffffffe, RZ ;  /* 0x0ffffffe09067810 */ /* 0x001fc40007ffe0ff */
[----:B------:R-:W-:Y:S02]  /*08f0*/  IABS R9, R13 ;  /* 0x0000000d00097213 */ /* 0x000fe40000000000 */
[----:B------:R0:W1:Y:S01]  /*0900*/  F2I.FTZ.U32.TRUNC.NTZ R7, R6 ;  /* 0x0000000600077305 */ /* 0x000062000021f000 */
[----:B------:R-:W-:Y:S02]  /*0910*/  IABS R21, R26 ;  /* 0x0000001a00157213 */ /* 0x000fe40000000000 */
[C---:B------:R-:W-:Y:S02]  /*0920*/  IADD3 R29, R3.reuse, 0x32, RZ ;  /* 0x00000032031d7810 */ /* 0x040fe40007ffe0ff */
[C---:B------:R-:W-:Y:S02]  /*0930*/  IADD3 R28, R3.reuse, 0x33, RZ ;  /* 0x00000033031c7810 */ /* 0x040fe40007ffe0ff */
[C---:B------:R-:W-:Y:S01]  /*0940*/  IADD3 R34, R3.reuse, 0x2a, RZ ;  /* 0x0000002a03227810 */ /* 0x040fe20007ffe0ff */
[----:B0-----:R-:W-:Y:S01]  /*0950*/  IMAD.MOV.U32 R6, RZ, RZ, RZ ;  /* 0x000000ffff067224 */ /* 0x001fe200078e00ff */
[----:B------:R-:W-:-:S02]  /*0960*/  IADD3 R33, R3, 0x2b, RZ ;  /* 0x0000002b03217810 */ /* 0x000fc40007ffe0ff */
[----:B------:R-:W-:Y:S02]  /*0970*/  IADD3 R35, R3, 0x29, RZ ;  /* 0x0000002903237810 */ /* 0x000fe40007ffe0ff */
[----:B------:R-:W-:Y:S01]  /*0980*/  IABS R31, R34 ;  /* 0x00000022001f7213 */ /* 0x000fe20000000000 */
[--C-:B-1----:R-:W-:Y:S01]  /*0990*/  IMAD.MOV R11, RZ, RZ, -R7.reuse ;  /* 0x000000ffff0b7224 */ /* 0x102fe200078e0a07 */
[----:B------:R-:W-:Y:S02]  /*09a0*/  IABS R30, R33 ;  /* 0x00000021001e7213 */ /* 0x000fe40000000000 */
[----:B------:R-:W-:Y:S01]  /*09b0*/  IABS R32, R35 ;  /* 0x0000002300207213 */ /* 0x000fe20000000000 */
[----:B------:R-:W-:Y:S01]  /*09c0*/  IMAD R11, R11, R2, RZ ;  /* 0x000000020b0b7224 */ /* 0x000fe200078e02ff */
[C---:B------:R-:W-:Y:S02]  /*09d0*/  IADD3 R37, R3.reuse, 0x26, RZ ;  /* 0x0000002603257810 */ /* 0x040fe40007ffe0ff */
[----:B------:R-:W-:Y:S01]  /*09e0*/  IADD3 R39, R3, 0x25, RZ ;  /* 0x0000002503277810 */ /* 0x000fe20007ffe0ff */
[----:B------:R-:W-:Y:S01]  /*09f0*/  IMAD.HI.U32 R11, R7, R11, R6 ;  /* 0x0000000b070b7227 */ /* 0x000fe200078e0006 */
[----:B------:R-:W-:-:S02]  /*0a00*/  IADD3 R40, R3, 0x24, RZ ;  /* 0x0000002403287810 */ /* 0x000fc40007ffe0ff */
[----:B------:R-:W-:Y:S02]  /*0a10*/  IABS R36, R39 ;  /* 0x0000002700247213 */ /* 0x000fe40000000000 */
[----:B------:R-:W-:Y:S01]  /*0a20*/  IABS R38, R40 ;  /* 0x0000002800267213 */ /* 0x000fe20000000000 */
[----:B------:R-:W-:Y:S01]  /*0a30*/  IMAD.HI.U32 R7, R11, R10, RZ ;  /* 0x0000000a0b077227 */ /* 0x000fe200078e00ff */
[C---:B------:R-:W-:Y:S02]  /*0a40*/  IADD3 R41, R3.reuse, 0x23, RZ ;  /* 0x0000002303297810 */ /* 0x040fe40007ffe0ff */
[C---:B------:R-:W-:Y:S01]  /*0a50*/  IADD3 R43, R3.reuse, 0x22, RZ ;  /* 0x00000022032b7810 */ /* 0x040fe20007ffe0ff */
[----:B------:R-:W-:Y:S01]  /*0a60*/  IMAD.MOV R7, RZ, RZ, -R7 ;  /* 0x000000ffff077224 */ /* 0x000fe200078e0a07 */
[C---:B------:R-:W-:Y:S02]  /*0a70*/  IADD3 R44, R3.reuse, 0x21, RZ ;  /* 0x00000021032c7810 */ /* 0x040fe40007ffe0ff */
[C---:B------:R-:W-:Y:S01]  /*0a80*/  IADD3 R45, R3.reuse, 0x20, RZ ;  /* 0x00000020032d7810 */ /* 0x040fe20007ffe0ff */
[----:B------:R-:W-:Y:S01]  /*0a90*/  IMAD R6, R2, R7, R10 ;  /* 0x0000000702067224 */ /* 0x000fe200078e020a */
[----:B------:R-:W-:Y:S01]  /*0aa0*/  IADD3 R10, R3, 0x3d, RZ ;  /* 0x0000003d030a7810 */ /* 0x000fe20007ffe0ff */
[----:B------:R-:W-:Y:S01]  /*0ab0*/  IMAD.HI.U32 R7, R11, R9, RZ ;  /* 0x000000090b077227 */ /* 0x000fe200078e00ff */
[----:B------:R-:W-:-:S02]  /*0ac0*/  IADD3 R46, R3, 0x1f, RZ ;  /* 0x0000001f032e7810 */ /* 0x000fc40007ffe0ff */
[C---:B------:R-:W-:Y:S01]  /*0ad0*/  ISETP.GT.U32.AND P0, PT, R2.reuse, R6, PT ;  /* 0x000000060200720c */ /* 0x040fe20003f04070 */
[----:B------:R-:W-:Y:S01]  /*0ae0*/  IMAD.MOV R7, RZ, RZ, -R7 ;  /* 0x000000ffff077224 */ /* 0x000fe200078e0a07 */
[----:B------:R-:W-:Y:S02]  /*0af0*/  IABS R12, R10 ;  /* 0x0000000a000c7213 */ /* 0x000fe40000000000 */
[----:B------:R-:W-:Y:S01]  /*0b00*/  IABS R42, R46 ;  /* 0x0000002e002a7213 */ /* 0x000fe20000000000 */
[C---:B------:R-:W-:Y:S01]  /*0b10*/  IMAD R7, R2.reuse, R7, R9 ;  /* 0x0000000702077224 */ /* 0x040fe200078e0209 */
[----:B------:R-:W-:Y:S01]  /*0b20*/  IADD3 R9, R3, 0x3c, RZ ;  /* 0x0000003c03097810 */ /* 0x000fe20007ffe0ff */
[----:B------:R-:W-:Y:S01]  /*0b30*/  IMAD.HI.U32 R8, R11, R12, RZ ;  /* 0x0000000c0b087227 */ /* 0x000fe200078e00ff */
[----:B------:R-:W-:Y:S02]  /*0b40*/  IADD3 R47, R3, 0x1b, RZ ;  /* 0x0000001b032f7810 */ /* 0x000fe40007ffe0ff */
[----:B------:R-:W-:Y:S01]  /*0b50*/  ISETP.GT.U32.AND P4, PT, R2, R7, PT ;  /* 0x000000070200720c */ /* 0x000fe20003f84070 */
[----:B------:R-:W-:Y:S01]  /*0b60*/  IMAD.MOV R13, RZ, RZ, -R8 ;  /* 0x000000ffff0d7224 */ /* 0x000fe200078e0a08 */
[----:B------:R-:W-:Y:S01]  /*0b70*/  ISETP.GE.AND P5, PT, R9, RZ, PT ;  /* 0x000000ff0900720c */ /* 0x000fe20003fa6270 */
[----:B------:R-:W-:Y:S01]  /*0b80*/  @!P0 IMAD.IADD R6, R6, 0x1, -R2 ;  /* 0x0000000106068824 */ /* 0x000fe200078e0a02 */
[----:B------:R-:W-:Y:S01]  /*0b90*/  IABS R9, R9 ;  /* 0x0000000900097213 */ /* 0x000fe20000000000 */
[----:B------:R-:W-:Y:S01]  /*0ba0*/  IMAD R8, R2, R13, R12 ;  /* 0x0000000d02087224 */ /* 0x000fe200078e020c */
[----:B------:R-:W-:-:S02]  /*0bb0*/  ISETP.GE.AND P0, PT, R10, RZ, PT ;  /* 0x000000ff0a00720c */ /* 0x000fc40003f06270 */
[----:B------:R-:W-:Y:S01]  /*0bc0*/  IADD3 R10, R3, 0x3b, RZ ;  /* 0x0000003b030a7810 */ /* 0x000fe20007ffe0ff */
[----:B------:R-:W-:Y:S01]  /*0bd0*/  IMAD.MOV.U32 R12, RZ, RZ, R9 ;  /* 0x000000ffff0c7224 */ /* 0x000fe200078e0009 */
[----:B------:R-:W-:Y:S02]  /*0be0*/  ISETP.GT.U32.AND P1, PT, R2, R6, PT ;  /* 0x000000060200720c */ /* 0x000fe40003f24070 */
[----:B------:R-:W-:Y:S01]  /*0bf0*/  IABS R13, R10 ;  /* 0x0000000a000d7213 */ /* 0x000fe20000000000 */
[----:B------:R-:W-:Y:S01]  /*0c00*/  @!P4 IMAD.IADD R7, R7, 0x1, -R2 ;  /* 0x000000010707c824 */ /* 0x000fe200078e0a02 */
[----:B------:R-:W-:Y:S01]  /*0c10*/  ISETP.GE.AND P2, PT, R10, RZ, PT ;  /* 0x000000ff0a00720c */ /* 0x000fe20003f46270 */
[----:B------:R-:W-:Y:S01]  /*0c20*/  IMAD.HI.U32 R9, R11, R12, RZ ;  /* 0x0000000c0b097227 */ /* 0x000fe200078e00ff */
[----:B------:R-:W-:Y:S02]  /*0c30*/  IADD3 R50, R3, 0x1a, RZ ;  /* 0x0000001a03327810 */ /* 0x000fe40007ffe0ff */
[----:B------:R-:W-:Y:S01]  /*0c40*/  ISETP.GT.U32.AND P4, PT, R2, R7, PT ;  /* 0x000000070200720c */ /* 0x000fe20003f84070 */
[----:B------:R-:W-:Y:S01]  /*0c50*/  IMAD.HI.U32 R10, R11, R13, RZ ;  /* 0x0000000d0b0a7227 */ /* 0x000fe200078e00ff */
[----:B------:R-:W-:-:S02]  /*0c60*/  IADD3 R51, R3, 0x19, RZ ;  /* 0x0000001903337810 */ /* 0x000fc40007ffe0ff */
[C---:B------:R-:W-:Y:S01]  /*0c70*/  IADD3 R52, R3.reuse, 0x18, RZ ;  /* 0x0000001803347810 */ /* 0x040fe20007ffe0ff */
[----:B------:R-:W-:Y:S01]  /*0c80*/  IMAD.MOV R9, RZ, RZ, -R9 ;  /* 0x000000ffff097224 */ /* 0x000fe200078e0a09 */
[----:B------:R-:W-:Y:S01]  /*0c90*/  IABS R48, R51 ;  /* 0x0000003300307213 */ /* 0x000fe20000000000 */
[----:B------:R-:W-:Y:S01]  /*0ca0*/  IMAD.MOV R14, RZ, RZ, -R10 ;  /* 0x000000ffff0e7224 */ /* 0x000fe200078e0a0a */
[----:B------:R-:W-:Y:S01]  /*0cb0*/  IABS R49, R52 ;  /* 0x0000003400317213 */ /* 0x000fe20000000000 */
[----:B------:R-:W-:Y:S01]  /*0cc0*/  IMAD R10, R2, R9, R12 ;  /* 0x00000009020a7224 */ /* 0x000fe200078e020c */
[----:B------:R-:W-:Y:S01]  /*0cd0*/  IADD3 R53, R3, 0x16, RZ ;  /* 0x0000001603357810 */ /* 0x000fe20007ffe0ff */
[--C-:B------:R-:W-:Y:S01]  /*0ce0*/  @!P1 IMAD.IADD R6, R6, 0x1, -R2.reuse ;  /* 0x0000000106069824 */ /* 0x100fe200078e0a02 */
[C---:B------:R-:W-:Y:S01]  /*0cf0*/  ISETP.GT.U32.AND P1, PT, R2.reuse, R8, PT ;  /* 0x000000080200720c */ /* 0x040fe20003f24070 */
[----:B------:R-:W-:Y:S01]  /*0d00*/  @!P4 IMAD.IADD R7, R7, 0x1, -R2 ;  /* 0x000000010707c824 */ /* 0x000fe200078e0a02 */
[C---:B------:R-:W-:Y:S01]  /*0d10*/  ISETP.GT.U32.AND P4, PT, R2.reuse, R10, PT ;  /* 0x0000000a0200720c */ /* 0x040fe20003f84070 */
[C---:B------:R-:W-:Y:S01]  /*0d20*/  IMAD R9, R2.reuse, R14, R13 ;  /* 0x0000000e02097224 */ /* 0x040fe200078e020d */
[C---:B------:R-:W-:Y:S01]  /*0d30*/  IADD3 R55, R3.reuse, 0x15, RZ ;  /* 0x0000001503377810 */ /* 0x040fe20007ffe0ff */
[----:B------:R-:W-:Y:S01]  /*0d40*/  @!P6 IMAD.MOV R6, RZ, RZ, -R6 ;  /* 0x000000ffff06e224 */ /* 0x000fe200078e0a06 */
[----:B------:R-:W-:Y:S01]  /*0d50*/  IADD3 R56, R3, 0x14, RZ ;  /* 0x0000001403387810 */ /* 0x000fe20007ffe0ff */
[----:B------:R-:W-:Y:S01]  /*0d60*/  IMAD.HI.U32 R12, R11, R15, RZ ;  /* 0x0000000f0b0c7227 */ /* 0x000fe200078e00ff */
[----:B------:R-:W-:-:S02]  /*0d70*/  ISETP.GT.U32.AND P6, PT, R2, R9, PT ;  /* 0x000000090200720c */ /* 0x000fc40003fc4070 */
[C---:B------:R-:W-:Y:S01]  /*0d80*/  IADD3 R57, R3.reuse, 0x13, RZ ;  /* 0x0000001303397810 */ /* 0x040fe20007ffe0ff */
[----:B------:R-:W-:Y:S01]  /*0d90*/  IMAD.MOV R12, RZ, RZ, -R12 ;  /* 0x000000ffff0c7224 */ /* 0x000fe200078e0a0c */
[----:B------:R-:W-:Y:S01]  /*0da0*/  IADD3 R58, R3, 0x11, RZ ;  /* 0x00000011033a7810 */ /* 0x000fe20007ffe0ff */
[----:B------:R-:W-:Y:S01]  /*0db0*/  IMAD.HI.U32 R13, R11, R16, RZ ;  /* 0x000000100b0d7227 */ /* 0x000fe200078e00ff */
[----:B------:R-:W-:Y:S02]  /*0dc0*/  IABS R54, R57 ;  /* 0x0000003900367213 */ /* 0x000fe40000000000 */
[C---:B------:R-:W-:Y:S01]  /*0dd0*/  IADD3 R66, R3.reuse, 0xd, RZ ;  /* 0x0000000d03427810 */ /* 0x040fe20007ffe0ff */
[--C-:B------:R-:W-:Y:S01]  /*0de0*/  @!P4 IMAD.IADD R10, R10, 0x1, -R2.reuse ;  /* 0x000000010a0ac824 */ /* 0x100fe200078e0a02 */
[----:B------:R-:W-:Y:S01]  /*0df0*/  IADD3 R74, R3, 0x9, RZ ;  /* 0x00000009034a7810 */ /* 0x000fe20007ffe0ff */
[----:B------:R-:W-:Y:S01]  /*0e00*/  @!P3 IMAD.MOV R7, RZ, RZ, -R7 ;  /* 0x000000ffff07b224 */ /* 0x000fe200078e0a07 */
[----:B------:R-:W-:Y:S01]  /*0e10*/  ISETP.GE.AND P3, PT, R17, RZ, PT ;  /* 0x000000ff1100720c */ /* 0x000fe20003f66270 */
[--C-:B------:R-:W-:Y:S01]  /*0e20*/  @!P6 IMAD.IADD R9, R9, 0x1, -R2.reuse ;  /* 0x000000010909e824 */ /* 0x100fe200078e0a02 */
[C---:B------:R-:W-:Y:S01]  /*0e30*/  ISETP.GT.U32.AND P4, PT, R2.reuse, R10, PT ;  /* 0x0000000a0200720c */ /* 0x040fe20003f84070 */
[C---:B------:R-:W-:Y:S01]  /*0e40*/  IMAD R12, R2.reuse, R12, R15 ;  /* 0x0000000c020c7224 */ /* 0x040fe200078e020f */
[----:B------:R-:W-:Y:S01]  /*0e50*/  IABS R17, R23 ;  /* 0x0000001700117213 */ /* 0x000fe20000000000 */
[----:B------:R-:W-:Y:S01]  /*0e60*/  IMAD.MOV R13, RZ, RZ, -R13 ;  /* 0x000000ffff0d7224 */ /* 0x000fe200078e0a0d */
[----:B------:R-:W-:Y:S01]  /*0e70*/  ISETP.GT.U32.AND P6, PT, R2, R9, PT ;  /* 0x000000090200720c */ /* 0x000fe20003fc4070 */
[----:B------:R-:W-:Y:S01]  /*0e80*/  @!P1 IMAD.IADD R8, R8, 0x1, -R2 ;  /* 0x0000000108089824 */ /* 0x000fe200078e0a02 */
[----:B------:R-:W-:Y:S01]  /*0e90*/  IABS R64, R66 ;  /* 0x0000004200407213 */ /* 0x000fe20000000000 */
[C---:B------:R-:W-:Y:S01]  /*0ea0*/  IMAD R16, R2.reuse, R13, R16 ;  /* 0x0000000d02107224 */ /* 0x040fe200078e0210 */
[----:B------:R-:W-:Y:S01]  /*0eb0*/  IABS R69, R74 ;  /* 0x0000004a00457213 */ /* 0x000fe20000000000 */
[----:B------:R-:W-:Y:S01]  /*0ec0*/  IMAD.HI.U32 R13, R11, R17, RZ ;  /* 0x000000110b0d7227 */ /* 0x000fe200078e00ff */
[----:B------:R-:W-:-:S02]  /*0ed0*/  ISETP.GT.U32.AND P1, PT, R2, R8, PT ;  /* 0x000000080200720c */ /* 0x000fc40003f24070 */
[C---:B------:R-:W-:Y:S01]  /*0ee0*/  IADD3 R70, R3.reuse, 0xa, RZ ;  /* 0x0000000a03467810 */ /* 0x040fe20007ffe0ff */
[--C-:B------:R-:W-:Y:S01]  /*0ef0*/  @!P4 IMAD.IADD R10, R10, 0x1, -R2.reuse ;  /* 0x000000010a0ac824 */ /* 0x100fe200078e0a02 */
[C---:B------:R-:W-:Y:S01]  /*0f00*/  ISETP.GT.U32.AND P4, PT, R2.reuse, R12, PT ;  /* 0x0000000c0200720c */ /* 0x040fe20003f84070 */
[----:B------:R-:W-:Y:S01]  /*0f10*/  IMAD.MOV R13, RZ, RZ, -R13 ;  /* 0x000000ffff0d7224 */ /* 0x000fe200078e0a0d */
[----:B------:R-:W-:Y:S01]  /*0f20*/  IADD3 R76, R3, 0x8, RZ ;  /* 0x00000008034c7810 */ /* 0x000fe20007ffe0ff */
[----:B------:R-:W-:Y:S01]  /*0f30*/  @!P6 IMAD.IADD R9, R9, 0x1, -R2 ;  /* 0x000000010909e824 */ /* 0x000fe200078e0a02 */
[C---:B------:R-:W-:Y:S01]  /*0f40*/  ISETP.GT.U32.AND P6, PT, R2.reuse, R16, PT ;  /* 0x000000100200720c */ /* 0x040fe20003fc4070 */
[----:B------:R-:W-:Y:S01]  /*0f50*/  IMAD.HI.U32 R14, R11, R19, RZ ;  /* 0x000000130b0e7227 */ /* 0x000fe200078e00ff */
[----:B------:R-:W-:Y:S02]  /*0f60*/  IABS R67, R70 ;  /* 0x0000004600437213 */ /* 0x000fe40000000000 */
[----:B------:R-:W-:Y:S01]  /*0f70*/  IABS R71, R76 ;  /* 0x0000004c00477213 */ /* 0x000fe20000000000 */
[----:B------:R-:W-:Y:S01]  /*0f80*/  IMAD R13, R2, R13, R17 ;  /* 0x0000000d020d7224 */ /* 0x000fe200078e0211 */
[C---:B------:R-:W-:Y:S01]  /*0f90*/  IADD3 R78, R3.reuse, 0x7, RZ ;  /* 0x00000007034e7810 */ /* 0x040fe20007ffe0ff */
[----:B------:R-:W-:Y:S01]  /*0fa0*/  IMAD.MOV R14, RZ, RZ, -R14 ;  /* 0x000000ffff0e7224 */ /* 0x000fe200078e0a0e */
[----:B------:R-:W-:Y:S01]  /*0fb0*/  IABS R85, c[0x0][0x178] ;  /* 0x00005e0000557a13 */ /* 0x000fe20000000000 */
[----:B------:R-:W-:Y:S01]  /*0fc0*/  @!P4 IMAD.IADD R12, R12, 0x1, -R2 ;  /* 0x000000010c0cc824 */ /* 0x000fe200078e0a02 */
[C---:B------:R-:W-:Y:S01]  /*0fd0*/  ISETP.GT.U32.AND P4, PT, R2.reuse, R13, PT ;  /* 0x0000000d0200720c */ /* 0x040fe20003f84070 */
[----:B------:R-:W-:Y:S01]  /*0fe0*/  IMAD R14, R2, R14, R19 ;  /* 0x0000000e020e7224 */ /* 0x000fe200078e0213 */
[----:B------:R-:W-:Y:S01]  /*0ff0*/  IADD3 R80, R3, 0x6, RZ ;  /* 0x0000000603507810 */ /* 0x000fe20007ffe0ff */
[----:B------:R-:W-:Y:S01]  /*1000*/  IMAD.HI.U32 R15, R11, R20, RZ ;  /* 0x000000140b0f7227 */ /* 0x000fe200078e00ff */
[----:B------:R-:W-:-:S02]  /*1010*/  IADD3 R82, R3, 0x5, RZ ;  /* 0x0000000503527810 */ /* 0x000fc40007ffe0ff */
[----:B------:R-:W-:Y:S01]  /*1020*/  IABS R73, R80 ;  /* 0x0000005000497213 */ /* 0x000fe20000000000 */
[--C-:B------:R-:W-:Y:S01]  /*1030*/  @!P6 IMAD.IADD R16, R16, 0x1, -R2.reuse ;  /* 0x000000011010e824 */ /* 0x100fe200078e0a02 */
[----:B------:R-:W-:Y:S01]  /*1040*/  ISETP.GT.U32.AND P6, PT, R2, R14, PT ;  /* 0x0000000e0200720c */ /* 0x000fe20003fc4070 */
[----:B------:R-:W-:Y:S01]  /*1050*/  IMAD.MOV R15, RZ, RZ, -R15 ;  /* 0x000000ffff0f7224 */ /* 0x000fe200078e0a0f */
[----:B------:R-:W-:Y:S01]  /*1060*/  IADD3 R84, R3, 0x4, RZ ;  /* 0x0000000403547810 */ /* 0x000fe20007ffe0ff */
[----:B------:R-:W-:Y:S01]  /*1070*/  @!P1 IMAD.IADD R8, R8, 0x1, -R2 ;  /* 0x0000000108089824 */ /* 0x000fe200078e0a02 */
[----:B------:R-:W-:Y:S01]  /*1080*/  ISETP.GE.AND P1, PT, R18, RZ, PT ;  /* 0x000000ff1200720c */ /* 0x000fe20003f26270 */
[C---:B------:R-:W-:Y:S01]  /*1090*/  IMAD R15, R2.reuse, R15, R20 ;  /* 0x0000000f020f7224 */ /* 0x040fe200078e0214 */
[----:B------:R-:W-:Y:S01]  /*10a0*/  IABS R68, R84 ;  /* 0x0000005400447213 */ /* 0x000fe20000000000 */
[----:B------:R-:W-:Y:S01]  /*10b0*/  @!P4 IMAD.IADD R13, R13, 0x1, -R2 ;  /* 0x000000010d0dc824 */ /* 0x000fe200078e0a02 */
[C---:B------:R-:W-:Y:S01]  /*10c0*/  ISETP.GT.U32.AND P4, PT, R2.reuse, R16, PT ;  /* 0x000000100200720c */ /* 0x040fe20003f84070 */
[----:B------:R-:W-:Y:S01]  /*10d0*/  @!P0 IMAD.MOV R8, RZ, RZ, -R8 ;  /* 0x000000ffff088224 */ /* 0x000fe200078e0a08 */
[C---:B------:R-:W-:Y:S01]  /*10e0*/  ISETP.GT.U32.AND P0, PT, R2.reuse, R12, PT ;  /* 0x0000000c0200720c */ /* 0x040fe20003f04070 */
[----:B------:R-:W-:Y:S01]  /*10f0*/  @!P5 IMAD.MOV R10, RZ, RZ, -R10 ;  /* 0x000000ffff0ad224 */ /* 0x000fe200078e0a0a */
[C---:B------:R-:W-:Y:S01]  /*1100*/  ISETP.GT.U32.AND P5, PT, R2.reuse, R13, PT ;  /* 0x0000000d0200720c */ /* 0x040fe20003fa4070 */
[----:B------:R-:W-:Y:S01]  /*1110*/  @!P2 IMAD.MOV R9, RZ, RZ, -R9 ;  /* 0x000000ffff09a224 */ /* 0x000fe200078e0a09 */
[----:B------:R-:W-:Y:S01]  /*1120*/  ISETP.GT.U32.AND P2, PT, R2, R15, PT ;  /* 0x0000000f0200720c */ /* 0x000fe20003f44070 */
[----:B------:R-:W-:Y:S01]  /*1130*/  IMAD.HI.U32 R18, R11, R22, RZ ;  /* 0x000000160b127227 */ /* 0x000fe200078e00ff */
[----:B------:R-:W-:-:S02]  /*1140*/  IADD3 R86, R3, 0x3, RZ ;  /* 0x0000000303567810 */ /* 0x000fc40007ffe0ff */
[----:B------:R-:W-:Y:S01]  /*1150*/  IADD3 R87, R3, 0x2, RZ ;  /* 0x0000000203577810 */ /* 0x000fe20007ffe0ff */
[----:B------:R-:W-:Y:S01]  /*1160*/  @!P6 IMAD.IADD R14, R14, 0x1, -R2 ;  /* 0x000000010e0ee824 */ /* 0x000fe200078e0a02 */
[----:B------:R-:W-:Y:S01]  /*1170*/  IABS R77, R86 ;  /* 0x00000056004d7213 */ /* 0x000fe20000000000 */
[----:B------:R-:W-:Y:S01]  /*1180*/  IMAD.MOV R19, RZ, RZ, -R18 ;  /* 0x000000ffff137224 */ /* 0x000fe200078e0a12 */
[----:B------:R-:W-:Y:S01]  /*1190*/  IABS R79, R87 ;  /* 0x00000057004f7213 */ /* 0x000fe20000000000 */
[----:B------:R-:W-:Y:S01]  /*11a0*/  IMAD.HI.U32 R17, R11, R21, RZ ;  /* 0x000000150b117227 */ /* 0x000fe200078e00ff */
[C---:B------:R-:W-:Y:S02]  /*11b0*/  ISETP.GT.U32.AND P6, PT, R2.reuse, R14, PT ;  /* 0x0000000e0200720c */ /* 0x040fe40003fc4070 */
[----:B------:R-:W-:Y:S01]  /*11c0*/  IABS R83, R3 ;  /* 0x0000000300537213 */ /* 0x000fe20000000000 */
[----:B------:R-:W-:Y:S01]  /*11d0*/  IMAD R18, R2, R19, R22 ;  /* 0x0000001302127224 */ /* 0x000fe200078e0216 */
[----:B------:R-:W-:Y:S01]  /*11e0*/  IABS R22, R29 ;  /* 0x0000001d00167213 */ /* 0x000fe20000000000 */
[----:B------:R-:W-:Y:S01]  /*11f0*/  IMAD.MOV R17, RZ, RZ, -R17 ;  /* 0x000000ffff117224 */ /* 0x000fe200078e0a11 */
[----:B------:R-:W-:Y:S01]  /*1200*/  IABS R72, R4 ;  /* 0x0000000400487213 */ /* 0x000fe20000000000 */
[--C-:B------:R-:W-:Y:S01]  /*1210*/  @!P0 IMAD.IADD R12, R12, 0x1, -R2.reuse ;  /* 0x000000010c0c8824 */ /* 0x100fe200078e0a02 */
[----:B------:R-:W-:Y:S01]  /*1220*/  LOP3.LUT R206, R5, 0x3f, RZ, 0xc0, !PT ;  /* 0x0000003f05ce7812 */ /* 0x000fe200078ec0ff */
[--C-:B------:R-:W-:Y:S01]  /*1230*/  @!P5 IMAD.IADD R13, R13, 0x1, -R2.reuse ;  /* 0x000000010d0dd824 */ /* 0x100fe200078e0a02 */
[C---:B------:R-:W-:Y:S01]  /*1240*/  ISETP.GT.U32.AND P5, PT, R2.reuse, R18, PT ;  /* 0x000000120200720c */ /* 0x040fe20003fa4070 */
[----:B------:R-:W-:Y:S01]  /*1250*/  @!P2 IMAD.IADD R15, R15, 0x1, -R2 ;  /* 0x000000010f0fa824 */ /* 0x000fe200078e0a02 */
[----:B------:R-:W-:Y:S01]  /*1260*/  ISETP.GE.AND P2, PT, R25, RZ, PT ;  /* 0x000000ff1900720c */ /* 0x000fe20003f46270 */
[C---:B------:R-:W-:Y:S01]  /*1270*/  IMAD R17, R2.reuse, R17, R21 ;  /* 0x0000001102117224 */ /* 0x040fe200078e0215 */
[----:B------:R-:W-:Y:S01]  /*1280*/  IABS R21, R28 ;  /* 0x0000001c00157213 */ /* 0x000fe20000000000 */
[----:B------:R-:W-:Y:S01]  /*1290*/  @!P3 IMAD.MOV R12, RZ, RZ, -R12 ;  /* 0x000000ffff0cb224 */ /* 0x000fe200078e0a0c */
[C---:B------:R-:W-:Y:S01]  /*12a0*/  ISETP.GT.U32.AND P3, PT, R2.reuse, R15, PT ;  /* 0x0000000f0200720c */ /* 0x040fe20003f64070 */
[----:B------:R-:W-:Y:S01]  /*12b0*/  IMAD.HI.U32 R20, R11, R22, RZ ;  /* 0x000000160b147227 */ /* 0x000fe200078e00ff */
[----:B------:R-:W-:-:S03]  /*12c0*/  ISETP.GT.U32.AND P0, PT, R2, R17, PT ;  /* 0x000000110200720c */ /* 0x000fc60003f04070 */
[--C-:B------:R-:W-:Y:S01]  /*12d0*/  @!P4 IMAD.IADD R16, R16, 0x1, -R2.reuse ;  /* 0x000000011010c824 */ /* 0x100fe200078e0a02 */
[----:B------:R-:W-:Y:S01]  /*12e0*/  ISETP.GE.AND P4, PT, R23, RZ, PT ;  /* 0x000000ff1700720c */ /* 0x000fe20003f86270 */
[----:B------:R-:W-:Y:S01]  /*12f0*/  @!P6 IMAD.IADD R14, R14, 0x1, -R2 ;  /* 0x000000010e0ee824 */ /* 0x000fe200078e0a02 */
[----:B------:R-:W-:Y:S01]  /*1300*/  ISETP.GE.AND P6, PT, R24, RZ, PT ;  /* 0x000000ff1800720c */ /* 0x000fe20003fc6270 */
[----:B------:R-:W-:-:S04]  /*1310*/  IMAD.HI.U32 R19, R11, R21, RZ ;  /* 0x000000150b137227 */ /* 0x000fc800078e00ff */
[----:B------:R-:W-:Y:S02]  /*1320*/  IMAD.MOV R23, RZ, RZ, -R20 ;  /* 0x000000ffff177224 */ /* 0x000fe400078e0a14 */
[----:B------:R-:W-:Y:S02]  /*1330*/  IMAD.MOV R19, RZ, RZ, -R19 ;  /* 0x000000ffff137224 */ /* 0x000fe400078e0a13 */
[----:B------:R-:W-:Y:S01]  /*1340*/  IMAD R20, R2, R23, R22 ;  /* 0x0000001702147224 */ /* 0x000fe200078e0216 */
[----:B------:R-:W-:Y:S01]  /*1350*/  IADD3 R22, R3, 0x31, RZ ;  /* 0x0000003103167810 */ /* 0x000fe20007ffe0ff */
[--C-:B------:R-:W-:Y:S02]  /*1360*/  @!P5 IMAD.IADD R18, R18, 0x1, -R2.reuse ;  /* 0x000000011212d824 */ /* 0x100fe400078e0a02 */
[C---:B------:R-:W-:Y:S01]  /*1370*/  IMAD R19, R2.reuse, R19, R21 ;  /* 0x0000001302137224 */ /* 0x040fe200078e0215 */
[----:B------:R-:W-:Y:S01]  /*1380*/  IABS R23, R22 ;  /* 0x0000001600177213 */ /* 0x000fe20000000000 */
[----:B------:R-:W-:Y:S01]  /*1390*/  @!P3 IMAD.IADD R15, R15, 0x1, -R2 ;  /* 0x000000010f0fb824 */ /* 0x000fe200078e0a02 */
[C---:B------:R-:W-:Y:S01]  /*13a0*/  ISETP.GT.U32.AND P5, PT, R2.reuse, R18, PT ;  /* 0x000000120200720c */ /* 0x040fe20003fa4070 */
[----:B------:R-:W-:Y:S01]  /*13b0*/  @!P4 IMAD.MOV R13, RZ, RZ, -R13 ;  /* 0x000000ffff0dc224 */ /* 0x000fe200078e0a0d */
[C---:B------:R-:W-:Y:S01]  /*13c0*/  ISETP.GT.U32.AND P3, PT, R2.reuse, R20, PT ;  /* 0x000000140200720c */ /* 0x040fe20003f64070 */
[----:B------:R-:W-:Y:S01]  /*13d0*/  @!P6 IMAD.MOV R14, RZ, RZ, -R14 ;  /* 0x000000ffff0ee224 */ /* 0x000fe200078e0a0e */
[----:B------:R-:W-:Y:S01]  /*13e0*/  ISETP.GT.U32.AND P4, PT, R2, R19, PT ;  /* 0x000000130200720c */ /* 0x000fe20003f84070 */
[----:B------:R-:W-:Y:S01]  /*13f0*/  IMAD.HI.U32 R21, R11, R23, RZ ;  /* 0x000000170b157227 */ /* 0x000fe200078e00ff */
[----:B------:R-:W-:-:S03]  /*1400*/  ISETP.GE.AND P6, PT, R27, RZ, PT ;  /* 0x000000ff1b00720c */ /* 0x000fc60003fc6270 */
[----:B------:R-:W-:Y:S01]  /*1410*/  @!P0 IMAD.IADD R17, R17, 0x1, -R2 ;  /* 0x0000000111118824 */ /* 0x000fe200078e0a02 */
[----:B------:R-:W-:Y:S01]  /*1420*/  ISETP.GE.AND P0, PT, R26, RZ, PT ;  /* 0x000000ff1a00720c */ /* 0x000fe20003f06270 */
[----:B------:R-:W-:Y:S01]  /*1430*/  IMAD.MOV R21, RZ, RZ, -R21 ;  /* 0x000000ffff157224 */ /* 0x000fe200078e0a15 */
[----:B------:R-:W-:Y:S01]  /*1440*/  IADD3 R26, R3, 0x30, RZ ;  /* 0x00000030031a7810 */ /* 0x000fe20007ffe0ff */
[----:B------:R-:W-:Y:S01]  /*1450*/  @!P1 IMAD.MOV R16, RZ, RZ, -R16 ;  /* 0x000000ffff109224 */ /* 0x000fe200078e0a10 */
[----:B------:R-:W-:Y:S01]  /*1460*/  ISETP.GT.U32.AND P1, PT, R2, R17, PT ;  /* 0x000000110200720c */ /* 0x000fe20003f24070 */
[--C-:B------:R-:W-:Y:S01]  /*1470*/  @!P5 IMAD.IADD R18, R18, 0x1, -R2.reuse ;  /* 0x000000011212d824 */ /* 0x100fe200078e0a02 */
[----:B------:R-:W-:Y:S01]  /*1480*/  IABS R24, R26 ;  /* 0x0000001a00187213 */ /* 0x000fe20000000000 */
[--C-:B------:R-:W-:Y:S01]  /*1490*/  @!P3 IMAD.IADD R20, R20, 0x1, -R2.reuse ;  /* 0x000000011414b824 */ /* 0x100fe200078e0a02 */
[----:B------:R-:W-:Y:S01]  /*14a0*/  ISETP.GE.AND P5, PT, R29, RZ, PT ;  /* 0x000000ff1d00720c */ /* 0x000fe20003fa6270 */
[----:B------:R-:W-:Y:S01]  /*14b0*/  IMAD R21, R2, R21, R23 ;  /* 0x0000001502157224 */ /* 0x000fe200078e0217 */
[----:B------:R-:W-:Y:S01]  /*14c0*/  IADD3 R23, R3, 0x2f, RZ ;  /* 0x0000002f03177810 */ /* 0x000fe20007ffe0ff */
[----:B------:R-:W-:Y:S01]  /*14d0*/  @!P4 IMAD.IADD R19, R19, 0x1, -R2 ;  /* 0x000000011313c824 */ /* 0x000fe200078e0a02 */
[----:B------:R-:W-:Y:S01]  /*14e0*/  ISETP.GE.AND P4, PT, R22, RZ, PT ;  /* 0x000000ff1600720c */ /* 0x000fe20003f86270 */
[----:B------:R-:W-:Y:S01]  /*14f0*/  @!P2 IMAD.MOV R15, RZ, RZ, -R15 ;  /* 0x000000ffff0fa224 */ /* 0x000fe200078e0a0f */
[C---:B------:R-:W-:Y:S01]  /*1500*/  ISETP.GT.U32.AND P2, PT, R2.reuse, R20, PT ;  /* 0x000000140200720c */ /* 0x040fe20003f44070 */
[----:B------:R-:W-:Y:S01]  /*1510*/  @!P6 IMAD.MOV R18, RZ, RZ, -R18 ;  /* 0x000000ffff12e224 */ /* 0x000fe200078e0a12 */
[C---:B------:R-:W-:Y:S01]  /*1520*/  ISETP.GT.U32.AND P6, PT, R2.reuse, R21, PT ;  /* 0x000000150200720c */ /* 0x040fe20003fc4070 */
[----:B------:R-:W-:Y:S01]  /*1530*/  IMAD.HI.U32 R22, R11, R24, RZ ;  /* 0x000000180b167227 */ /* 0x000fe200078e00ff */
[----:B------:R-:W-:-:S02]  /*1540*/  ISETP.GT.U32.AND P3, PT, R2, R19, PT ;  /* 0x000000130200720c */ /* 0x000fc40003f64070 */
[----:B------:R-:W-:Y:S01]  /*1550*/  IADD3 R29, R3, 0x2d, RZ ;  /* 0x0000002d031d7810 */ /* 0x000fe20007ffe0ff */
[----:B------:R-:W-:Y:S02]  /*1560*/  IMAD.MOV R25, RZ, RZ, -R22 ;  /* 0x000000ffff197224 */ /* 0x000fe400078e0a16 */
[----:B------:R-:W-:Y:S01]  /*1570*/  @!P1 IMAD.IADD R17, R17, 0x1, -R2 ;  /* 0x0000000111119824 */ /* 0x000fe200078e0a02 */
[----:B------:R-:W-:Y:S01]  /*1580*/  ISETP.GE.AND P1, PT, R28, RZ, PT ;  /* 0x000000ff1c00720c */ /* 0x000fe20003f26270 */
[----:B------:R-:W-:Y:S01]  /*1590*/  IMAD R22, R2, R25, R24 ;  /* 0x0000001902167224 */ /* 0x000fe200078e0218 */
[----:B------:R-:W-:Y:S01]  /*15a0*/  IADD3 R24, R3, 0x2e, RZ ;  /* 0x0000002e03187810 */ /* 0x000fe20007ffe0ff */
[----:B------:R-:W-:Y:S01]  /*15b0*/  @!P0 IMAD.MOV R17, RZ, RZ, -R17 ;  /* 0x000000ffff118224 */ /* 0x000fe200078e0a11 */
[----:B------:R-:W-:Y:S01]  /*15c0*/  ISETP.GE.AND P0, PT, R26, RZ, PT ;  /* 0x000000ff1a00720c */ /* 0x000fe20003f06270 */
[--C-:B------:R-:W-:Y:S01]  /*15d0*/  @!P2 IMAD.IADD R20, R20, 0x1, -R2.reuse ;  /* 0x000000011414a824 */ /* 0x100fe200078e0a02 */
[----:B------:R-:W-:Y:S01]  /*15e0*/  IABS R26, R23 ;  /* 0x00000017001a7213 */ /* 0x000fe20000000000 */
[--C-:B------:R-:W-:Y:S01]  /*15f0*/  @!P6 IMAD.IADD R21, R21, 0x1, -R2.reuse ;  /* 0x000000011515e824 */ /* 0x100fe200078e0a02 */
[C---:B------:R-:W-:Y:S01]  /*1600*/  ISETP.GT.U32.AND P2, PT, R2.reuse, R22, PT ;  /* 0x000000160200720c */ /* 0x040fe20003f44070 */
[----:B------:R-:W-:Y:S01]  /*1610*/  @!P3 IMAD.IADD R19, R19, 0x1, -R2 ;  /* 0x000000011313b824 */ /* 0x000fe200078e0a02 */
[----:B------:R-:W-:Y:S01]  /*1620*/  ISETP.GE.AND P3, PT, R23, RZ, PT ;  /* 0x000000ff1700720c */ /* 0x000fe20003f66270 */
[----:B------:R-:W-:Y:S01]  /*1630*/  IMAD.HI.U32 R23, R11, R26, RZ ;  /* 0x0000001a0b177227 */ /* 0x000fe200078e00ff */
[----:B------:R-:W-:-:S02]  /*1640*/  ISETP.GT.U32.AND P6, PT, R2, R21, PT ;  /* 0x000000150200720c */ /* 0x000fc40003fc4070 */
[----:B------:R-:W-:Y:S01]  /*1650*/  IABS R27, R24 ;  /* 0x00000018001b7213 */ /* 0x000fe20000000000 */
[----:B------:R-:W-:Y:S01]  /*1660*/  IMAD.MOV R23, RZ, RZ, -R23 ;  /* 0x000000ffff177224 */ /* 0x000fe200078e0a17 */
[----:B------:R-:W-:Y:S01]  /*1670*/  IABS R28, R29 ;  /* 0x0000001d001c7213 */ /* 0x000fe20000000000 */
[----:B------:R-:W-:Y:S01]  /*1680*/  @!P1 IMAD.MOV R19, RZ, RZ, -R19 ;  /* 0x000000ffff139224 */ /* 0x000fe200078e0a13 */
[----:B------:R-:W-:Y:S01]  /*1690*/  ISETP.GE.AND P1, PT, R24, RZ, PT ;  /* 0x000000ff1800720c */ /* 0x000fe20003f26270 */
[----:B------:R-:W-:Y:S02]  /*16a0*/  IMAD R23, R2, R23, R26 ;  /* 0x0000001702177224 */ /* 0x000fe400078e021a */
[----:B------:R-:W-:Y:S02]  /*16b0*/  @!P2 IMAD.IADD R22, R22, 0x1, -R2 ;  /* 0x000000011616a824 */ /* 0x000fe400078e0a02 */
[----:B------:R-:W-:-:S03]  /*16c0*/  IMAD.HI.U32 R24, R11, R27, RZ ;  /* 0x0000001b0b187227 */ /* 0x000fc600078e00ff */
[C---:B------:R-:W-:Y:S01]  /*16d0*/  ISETP.GT.U32.AND P2, PT, R2.reuse, R22, PT ;  /* 0x000000160200720c */ /* 0x040fe20003f44070 */
[----:B------:R-:W-:Y:S01]  /*16e0*/  @!P6 IMAD.IADD R21, R21, 0x1, -R2 ;  /* 0x000000011515e824 */ /* 0x000fe200078e0a02 */
[----:B------:R-:W-:Y:S01]  /*16f0*/  ISETP.GT.U32.AND P6, PT, R2, R23, PT ;  /* 0x000000170200720c */ /* 0x000fe20003fc4070 */
[----:B------:R-:W-:-:S04]  /*1700*/  IMAD.HI.U32 R25, R11, R28, RZ ;  /* 0x0000001c0b197227 */ /* 0x000fc800078e00ff */
[----:B------:R-:W-:Y:S02]  /*1710*/  IMAD.MOV R24, RZ, RZ, -R24 ;  /* 0x000000ffff187224 */ /* 0x000fe400078e0a18 */
[----:B------:R-:W-:Y:S02]  /*1720*/  IMAD.MOV R25, RZ, RZ, -R25 ;  /* 0x000000ffff197224 */ /* 0x000fe400078e0a19 */
[C---:B------:R-:W-:Y:S02]  /*1730*/  IMAD R24, R2.reuse, R24, R27 ;  /* 0x0000001802187224 */ /* 0x040fe400078e021b */
[----:B------:R-:W-:Y:S02]  /*1740*/  IMAD R25, R2, R25, R28 ;  /* 0x0000001902197224 */ /* 0x000fe400078e021c */
[--C-:B------:R-:W-:Y:S01]  /*1750*/  @!P2 IMAD.IADD R22, R22, 0x1, -R2.reuse ;  /* 0x000000011616a824 */ /* 0x100fe200078e0a02 */
[C---:B------:R-:W-:Y:S01]  /*1760*/  ISETP.GT.U32.AND P2, PT, R2.reuse, R24, PT ;  /* 0x000000180200720c */ /* 0x040fe20003f44070 */
[----:B------:R-:W-:Y:S01]  /*1770*/  @!P6 IMAD.IADD R23, R23, 0x1, -R2 ;  /* 0x000000011717e824 */ /* 0x000fe200078e0a02 */
[C---:B------:R-:W-:Y:S01]  /*1780*/  ISETP.GT.U32.AND P6, PT, R2.reuse, R25, PT ;  /* 0x000000190200720c */ /* 0x040fe20003fc4070 */
[----:B------:R-:W-:Y:S01]  /*1790*/  @!P5 IMAD.MOV R20, RZ, RZ, -R20 ;  /* 0x000000ffff14d224 */ /* 0x000fe200078e0a14 */
[----:B------:R-:W-:Y:S01]  /*17a0*/  ISETP.GE.AND P5, PT, R29, RZ, PT ;  /* 0x000000ff1d00720c */ /* 0x000fe20003fa6270 */
[----:B------:R-:W-:Y:S01]  /*17b0*/  @!P4 IMAD.MOV R21, RZ, RZ, -R21 ;  /* 0x000000ffff15c224 */ /* 0x000fe200078e0a15 */
[----:B------:R-:W-:Y:S01]  /*17c0*/  IADD3 R29, R3, 0x2c, RZ ;  /* 0x0000002c031d7810 */ /* 0x000fe20007ffe0ff */
[----:B------:R-:W-:Y:S01]  /*17d0*/  IMAD.HI.U32 R28, R11, R31, RZ ;  /* 0x0000001f0b1c7227 */ /* 0x000fe200078e00ff */
[----:B------:R-:W-:-:S02]  /*17e0*/  ISETP.GT.U32.AND P4, PT, R2, R23, PT ;  /* 0x000000170200720c */ /* 0x000fc40003f84070 */
[----:B------:R-:W-:Y:S01]  /*17f0*/  IABS R27, R29 ;  /* 0x0000001d001b7213 */ /* 0x000fe20000000000 */
[----:B------:R-:W-:Y:S01]  /*1800*/  @!P0 IMAD.MOV R22, RZ, RZ, -R22 ;  /* 0x000000ffff168224 */ /* 0x000fe200078e0a16 */
[----:B------:R-:W-:Y:S01]  /*1810*/  ISETP.GE.AND P0, PT, R29, RZ, PT ;  /* 0x000000ff1d00720c */ /* 0x000fe20003f06270 */
[--C-:B------:R-:W-:Y:S02]  /*1820*/  @!P2 IMAD.IADD R24, R24, 0x1, -R2.reuse ;  /* 0x000000011818a824 */ /* 0x100fe400078e0a02 */
[----:B------:R-:W-:Y:S02]  /*1830*/  @!P6 IMAD.IADD R25, R25, 0x1, -R2 ;  /* 0x000000011919e824 */ /* 0x000fe400078e0a02 */
[----:B------:R-:W-:Y:S01]  /*1840*/  IMAD.HI.U32 R26, R11, R27, RZ ;  /* 0x0000001b0b1a7227 */ /* 0x000fe200078e00ff */
[C---:B------:R-:W-:Y:S02]  /*1850*/  ISETP.GT.U32.AND P2, PT, R2.reuse, R24, PT ;  /* 0x000000180200720c */ /* 0x040fe40003f44070 */
[----:B------:R-:W-:Y:S01]  /*1860*/  ISETP.GT.U32.AND P6, PT, R2, R25, PT ;  /* 0x000000190200720c */ /* 0x000fe20003fc4070 */
[----:B------:R-:W-:-:S02]  /*1870*/  IMAD.MOV R26, RZ, RZ, -R26 ;  /* 0x000000ffff1a7224 */ /* 0x000fc400078e0a1a */
[----:B------:R-:W-:-:S04]  /*1880*/  IMAD.HI.U32 R29, R11, R32, RZ ;  /* 0x000000200b1d7227 */ /* 0x000fc800078e00ff */
[----:B------:R-:W-:Y:S02]  /*1890*/  IMAD R26, R2, R26, R27 ;  /* 0x0000001a021a7224 */ /* 0x000fe400078e021b */
[----:B------:R-:W-:-:S04]  /*18a0*/  IMAD.HI.U32 R27, R11, R30, RZ ;  /* 0x0000001e0b1b7227 */ /* 0x000fc800078e00ff */
[----:B------:R-:W-:Y:S02]  /*18b0*/  IMAD.MOV R28, RZ, RZ, -R28 ;  /* 0x000000ffff1c7224 */ /* 0x000fe400078e0a1c */
[----:B------:R-:W-:Y:S02]  /*18c0*/  IMAD.MOV R27, RZ, RZ, -R27 ;  /* 0x000000ffff1b7224 */ /* 0x000fe400078e0a1b */
[----:B------:R-:W-:Y:S02]  /*18d0*/  IMAD.MOV R29, RZ, RZ, -R29 ;  /* 0x000000ffff1d7224 */ /* 0x000fe400078e0a1d */
[C---:B------:R-:W-:Y:S02]  /*18e0*/  IMAD R28, R2.reuse, R28, R31 ;  /* 0x0000001c021c7224 */ /* 0x040fe400078e021f */
[--C-:B------:R-:W-:Y:S01]  /*18f0*/  @!P4 IMAD.IADD R23, R23, 0x1, -R2.reuse ;  /* 0x000000011717c824 */ /* 0x100fe200078e0a02 */
[----:B------:R-:W-:Y:S01]  /*1900*/  ISETP.GT.U32.AND P4, PT, R2, R26, PT ;  /* 0x0000001a0200720c */ /* 0x000fe20003f84070 */
[----:B------:R-:W-:Y:S01]  /*1910*/  @!P2 IMAD.IADD R24, R24, 0x1, -R2 ;  /* 0x000000011818a824 */ /* 0x000fe200078e0a02 */
[----:B------:R-:W-:Y:S01]  /*1920*/  ISETP.GE.AND P2, PT, R33, RZ, PT ;  /* 0x000000ff2100720c */ /* 0x000fe20003f46270 */
[C---:B------:R-:W-:Y:S01]  /*1930*/  IMAD R27, R2.reuse, R27, R30 ;  /* 0x0000001b021b7224 */ /* 0x040fe200078e021e */
[----:B------:R-:W-:Y:S01]  /*1940*/  IADD3 R33, R3, 0x28, RZ ;  /* 0x0000002803217810 */ /* 0x000fe20007ffe0ff */
[----:B------:R-:W-:-:S02]  /*1950*/  IMAD R29, R2, R29, R32 ;  /* 0x0000001d021d7224 */ /* 0x000fc400078e0220 */
[----:B------:R-:W-:Y:S01]  /*1960*/  @!P6 IMAD.IADD R25, R25, 0x1, -R2 ;  /* 0x000000011919e824 */ /* 0x000fe200078e0a02 */
[C---:B------:R-:W-:Y:S01]  /*1970*/  ISETP.GT.U32.AND P6, PT, R2.reuse, R28, PT ;  /* 0x0000001c0200720c */ /* 0x040fe20003fc4070 */
[----:B------:R-:W-:Y:S01]  /*1980*/  @!P3 IMAD.MOV R23, RZ, RZ, -R23 ;  /* 0x000000ffff17b224 */ /* 0x000fe200078e0a17 */
[C---:B------:R-:W-:Y:S01]  /*1990*/  ISETP.GT.U32.AND P3, PT, R2.reuse, R27, PT ;  /* 0x0000001b0200720c */ /* 0x040fe20003f64070 */
[----:B------:R-:W-:Y:S01]  /*19a0*/  @!P5 IMAD.MOV R25, RZ, RZ, -R25 ;  /* 0x000000ffff19d224 */ /* 0x000fe200078e0a19 */
[----:B------:R-:W-:Y:S01]  /*19b0*/  ISETP.GT.U32.AND P5, PT, R2, R29, PT ;  /* 0x0000001d0200720c */ /* 0x000fe20003fa4070 */
[----:B------:R-:W-:Y:S01]  /*19c0*/  @!P1 IMAD.MOV R24, RZ, RZ, -R24 ;  /* 0x000000ffff189224 */ /* 0x000fe200078e0a18 */
[----:B------:R-:W-:Y:S01]  /*19d0*/  IABS R31, R33 ;  /* 0x00000021001f7213 */ /* 0x000fe20000000000 */
[----:B------:R-:W-:Y:S01]  /*19e0*/  @!P4 IMAD.IADD R26, R26, 0x1, -R2 ;  /* 0x000000011a1ac824 */ /* 0x000fe200078e0a02 */
[----:B------:R-:W-:Y:S01]  /*19f0*/  ISETP.GE.AND P1, PT, R34, RZ, PT ;  /* 0x000000ff2200720c */ /* 0x000fe20003f26270 */
[----:B------:R-:W-:Y:S01]  /*1a00*/  IMAD.SHL.U32 R202, R206, 0x2, RZ ;  /* 0x00000002ceca7824 */ /* 0x000fe200078e00ff */
[----:B------:R-:W-:Y:S01]  /*1a10*/  IADD3 R34, R3, 0x27, RZ ;  /* 0x0000002703227810 */ /* 0x000fe20007ffe0ff */
[----:B------:R-:W-:Y:S01]  /*1a20*/  IMAD.HI.U32 R30, R11, R31, RZ ;  /* 0x0000001f0b1e7227 */ /* 0x000fe200078e00ff */
[----:B------:R-:W-:-:S02]  /*1a30*/  ISETP.GT.U32.AND P4, PT, R2, R26, PT ;  /* 0x0000001a0200720c */ /* 0x000fc40003f84070 */
[----:B------:R-:W-:Y:S01]  /*1a40*/  IABS R32, R34 ;  /* 0x0000002200207213 */ /* 0x000fe20000000000 */
[----:B------:R-:W-:Y:S01]  /*1a50*/  @!P6 IMAD.IADD R28, R28, 0x1, -R2 ;  /* 0x000000011c1ce824 */ /* 0x000fe200078e0a02 */
[C---:B------:R-:W-:Y:S01]  /*1a60*/  LOP3.LUT R201, R202.reuse, 0x10, RZ, 0x3c, !PT ;  /* 0x00000010cac97812 */ /* 0x040fe200078e3cff */
[----:B------:R-:W-:Y:S01]  /*1a70*/  IMAD.MOV R30, RZ, RZ, -R30 ;  /* 0x000000ffff1e7224 */ /* 0x000fe200078e0a1e */
[----:B------:R-:W-:Y:S01]  /*1a80*/  LOP3.LUT R200, R202, 0x20, RZ, 0x3c, !PT ;  /* 0x00000020cac87812 */ /* 0x000fe200078e3cff */
[--C-:B------:R-:W-:Y:S01]  /*1a90*/  @!P3 IMAD.IADD R27, R27, 0x1, -R2.reuse ;  /* 0x000000011b1bb824 */ /* 0x100fe200078e0a02 */
[----:B------:R-:W-:Y:S01]  /*1aa0*/  ISETP.GE.AND P3, PT, R33, RZ, PT ;  /* 0x000000ff2100720c */ /* 0x000fe20003f66270 */
[----:B------:R-:W-:Y:S01]  /*1ab0*/  @!P5 IMAD.IADD R29, R29, 0x1, -R2 ;  /* 0x000000011d1dd824 */ /* 0x000fe200078e0a02 */
[C---:B------:R-:W-:Y:S01]  /*1ac0*/  ISETP.GT.U32.AND P5, PT, R2.reuse, R28, PT ;  /* 0x0000001c0200720c */ /* 0x040fe20003fa4070 */
[C---:B------:R-:W-:Y:S01]  /*1ad0*/  IMAD R30, R2.reuse, R30, R31 ;  /* 0x0000001e021e7224 */ /* 0x040fe200078e021f */
[----:B------:R-:W-:Y:S01]  /*1ae0*/  ISETP.GT.U32.AND P6, PT, R2, R27, PT ;  /* 0x0000001b0200720c */ /* 0x000fe20003fc4070 */
[----:B------:R-:W-:Y:S01]  /*1af0*/  IMAD.HI.U32 R31, R11, R32, RZ ;  /* 0x000000200b1f7227 */ /* 0x000fe200078e00ff */
[----:B------:R-:W-:-:S02]  /*1b00*/  LOP3.LUT R199, R202, 0x30, RZ, 0x3c, !PT ;  /* 0x00000030cac77812 */ /* 0x000fc400078e3cff */
[C---:B------:R-:W-:Y:S01]  /*1b10*/  LOP3.LUT R198, R202.reuse, 0x40, RZ, 0x3c, !PT ;  /* 0x00000040cac67812 */ /* 0x040fe200078e3cff */
[----:B------:R-:W-:Y:S01]  /*1b20*/  IMAD.MOV R31, RZ, RZ, -R31 ;  /* 0x000000ffff1f7224 */ /* 0x000fe200078e0a1f */
[----:B------:R-:W-:Y:S01]  /*1b30*/  LOP3.LUT R197, R202, 0x50, RZ, 0x3c, !PT ;  /* 0x00000050cac57812 */ /* 0x000fe200078e3cff */
[----:B------:R-:W-:Y:S01]  /*1b40*/  @!P4 IMAD.IADD R26, R26, 0x1, -R2 ;  /* 0x000000011a1ac824 */ /* 0x000fe200078e0a02 */
[----:B------:R-:W-:Y:S01]  /*1b50*/  ISETP.GE.AND P4, PT, R35, RZ, PT ;  /* 0x000000ff2300720c */ /* 0x000fe20003f86270 */
[----:B------:R-:W-:Y:S01]  /*1b60*/  IMAD R31, R2, R31, R32 ;  /* 0x0000001f021f7224 */ /* 0x000fe200078e0220 */
[----:B------:R-:W-:Y:S01]  /*1b70*/  IABS R35, R37 ;  /* 0x0000002500237213 */ /* 0x000fe20000000000 */
[----:B------:R-:W-:Y:S01]  /*1b80*/  @!P5 IMAD.IADD R28, R28, 0x1, -R2 ;  /* 0x000000011c1cd824 */ /* 0x000fe200078e0a02 */
[----:B------:R-:W-:Y:S01]  /*1b90*/  LOP3.LUT R196, R202, 0x60, RZ, 0x3c, !PT ;  /* 0x00000060cac47812 */ /* 0x000fe200078e3cff */
[----:B------:R-:W-:Y:S01]  /*1ba0*/  @!P0 IMAD.MOV R26, RZ, RZ, -R26 ;  /* 0x000000ffff1a8224 */ /* 0x000fe200078e0a1a */
[C---:B------:R-:W-:Y:S01]  /*1bb0*/  ISETP.GT.U32.AND P5, PT, R2.reuse, R31, PT ;  /* 0x0000001f0200720c */ /* 0x040fe20003fa4070 */
[----:B------:R-:W-:Y:S01]  /*1bc0*/  @!P6 IMAD.IADD R27, R27, 0x1, -R2 ;  /* 0x000000011b1be824 */ /* 0x000fe200078e0a02 */
[C---:B------:R-:W-:Y:S01]  /*1bd0*/  ISETP.GT.U32.AND P0, PT, R2.reuse, R29, PT ;  /* 0x0000001d0200720c */ /* 0x040fe20003f04070 */
[----:B------:R-:W-:Y:S01]  /*1be0*/  IMAD.HI.U32 R32, R11, R35, RZ ;  /* 0x000000230b207227 */ /* 0x000fe200078e00ff */
[----:B------:R-:W-:-:S02]  /*1bf0*/  ISETP.GT.U32.AND P6, PT, R2, R30, PT ;  /* 0x0000001e0200720c */ /* 0x000fc40003fc4070 */
[----:B------:R-:W-:Y:S01]  /*1c00*/  LOP3.LUT R195, R202, 0x70, RZ, 0x3c, !PT ;  /* 0x00000070cac37812 */ /* 0x000fe200078e3cff */
[----:B------:R-:W-:-:S04]  /*1c10*/  IMAD.HI.U32 R33, R11, R36, RZ ;  /* 0x000000240b217227 */ /* 0x000fc800078e00ff */
[----:B------:R-:W-:Y:S02]  /*1c20*/  IMAD.MOV R32, RZ, RZ, -R32 ;  /* 0x000000ffff207224 */ /* 0x000fe400078e0a20 */
[--C-:B------:R-:W-:Y:S02]  /*1c30*/  @!P5 IMAD.IADD R31, R31, 0x1, -R2.reuse ;  /* 0x000000011f1fd824 */ /* 0x100fe400078e0a02 */
[--C-:B------:R-:W-:Y:S01]  /*1c40*/  @!P0 IMAD.IADD R29, R29, 0x1, -R2.reuse ;  /* 0x000000011d1d8824 */ /* 0x100fe200078e0a02 */
[----:B------:R-:W-:Y:S01]  /*1c50*/  ISETP.GE.AND P0, PT, R34, RZ, PT ;  /* 0x000000ff2200720c */ /* 0x000fe20003f06270 */
[----:B------:R-:W-:Y:S01]  /*1c60*/  @!P6 IMAD.IADD R30, R30, 0x1, -R2 ;  /* 0x000000011e1ee824 */ /* 0x000fe200078e0a02 */
[----:B------:R-:W-:Y:S01]  /*1c70*/  ISETP.GE.AND P6, PT, R37, RZ, PT ;  /* 0x000000ff2500720c */ /* 0x000fe20003fc6270 */
[----:B------:R-:W-:Y:S01]  /*1c80*/  IMAD.HI.U32 R34, R11, R38, RZ ;  /* 0x000000260b227227 */ /* 0x000fe200078e00ff */
[----:B------:R-:W-:-:S03]  /*1c90*/  ISETP.GT.U32.AND P5, PT, R2, R31, PT ;  /* 0x0000001f0200720c */ /* 0x000fc60003fa4070 */
[----:B------:R-:W-:Y:S02]  /*1ca0*/  IMAD.MOV R37, RZ, RZ, -R33 ;  /* 0x000000ffff257224 */ /* 0x000fe400078e0a21 */
[C---:B------:R-:W-:Y:S02]  /*1cb0*/  IMAD R33, R2.reuse, R32, R35 ;  /* 0x0000002002217224 */ /* 0x040fe400078e0223 */
[----:B------:R-:W-:Y:S02]  /*1cc0*/  IMAD.MOV R35, RZ, RZ, -R34 ;  /* 0x000000ffff237224 */ /* 0x000fe400078e0a22 */
[C---:B------:R-:W-:Y:S01]  /*1cd0*/  IMAD R34, R2.reuse, R37, R36 ;  /* 0x0000002502227224 */ /* 0x040fe200078e0224 */
[----:B------:R-:W-:Y:S01]  /*1ce0*/  IABS R37, R41 ;  /* 0x0000002900257213 */ /* 0x000fe20000000000 */
[----:B------:R-:W-:Y:S01]  /*1cf0*/  @!P1 IMAD.MOV R28, RZ, RZ, -R28 ;  /* 0x000000ffff1c9224 */ /* 0x000fe200078e0a1c */
[C---:B------:R-:W-:Y:S01]  /*1d00*/  ISETP.GT.U32.AND P1, PT, R2.reuse, R33, PT ;  /* 0x000000210200720c */ /* 0x040fe20003f24070 */
[C---:B------:R-:W-:Y:S01]  /*1d10*/  IMAD R32, R2.reuse, R35, R38 ;  /* 0x0000002302207224 */ /* 0x040fe200078e0226 */
[----:B------:R-:W-:Y:S01]  /*1d20*/  IABS R38, R43 ;  /* 0x0000002b00267213 */ /* 0x000fe20000000000 */
[----:B------:R-:W-:Y:S01]  /*1d30*/  @!P4 IMAD.MOV R29, RZ, RZ, -R29 ;  /* 0x000000ffff1dc224 */ /* 0x000fe200078e0a1d */
[C---:B------:R-:W-:Y:S01]  /*1d40*/  ISETP.GT.U32.AND P4, PT, R2.reuse, R34, PT ;  /* 0x000000220200720c */ /* 0x040fe20003f84070 */
[----:B------:R-:W-:Y:S01]  /*1d50*/  @!P5 IMAD.IADD R31, R31, 0x1, -R2 ;  /* 0x000000011f1fd824 */ /* 0x000fe200078e0a02 */
[C---:B------:R-:W-:Y:S01]  /*1d60*/  ISETP.GT.U32.AND P5, PT, R2.reuse, R32, PT ;  /* 0x000000200200720c */ /* 0x040fe20003fa4070 */
[----:B------:R-:W-:Y:S01]  /*1d70*/  @!P2 IMAD.MOV R27, RZ, RZ, -R27 ;  /* 0x000000ffff1ba224 */ /* 0x000fe200078e0a1b */
[----:B------:R-:W-:Y:S01]  /*1d80*/  ISETP.GT.U32.AND P2, PT, R2, R30, PT ;  /* 0x0000001e0200720c */ /* 0x000fe20003f44070 */
[----:B------:R-:W-:-:S04]  /*1d90*/  IMAD.HI.U32 R35, R11, R37, RZ ;  /* 0x000000250b237227 */ /* 0x000fc800078e00ff */
[--C-:B------:R-:W-:Y:S01]  /*1da0*/  @!P1 IMAD.IADD R33, R33, 0x1, -R2.reuse ;  /* 0x0000000121219824 */ /* 0x100fe200078e0a02 */
[----:B------:R-:W-:Y:S01]  /*1db0*/  ISETP.GE.AND P1, PT, R40, RZ, PT ;  /* 0x000000ff2800720c */ /* 0x000fe20003f26270 */
[----:B------:R-:W-:Y:S01]  /*1dc0*/  IMAD.MOV R35, RZ, RZ, -R35 ;  /* 0x000000ffff237224 */ /* 0x000fe200078e0a23 */
[----:B------:R-:W-:Y:S01]  /*1dd0*/  IABS R40, R45 ;  /* 0x0000002d00287213 */ /* 0x000fe20000000000 */
[--C-:B------:R-:W-:Y:S01]  /*1de0*/  @!P4 IMAD.IADD R34, R34, 0x1, -R2.reuse ;  /* 0x000000012222c824 */ /* 0x100fe200078e0a02 */
[----:B------:R-:W-:Y:S01]  /*1df0*/  ISETP.GT.U32.AND P4, PT, R2, R33, PT ;  /* 0x000000210200720c */ /* 0x000fe20003f84070 */
[----:B------:R-:W-:Y:S02]  /*1e00*/  @!P5 IMAD.IADD R32, R32, 0x1, -R2 ;  /* 0x000000012020d824 */ /* 0x000fe400078e0a02 */
[----:B------:R-:W-:Y:S01]  /*1e10*/  IMAD.HI.U32 R36, R11, R38, RZ ;  /* 0x000000260b247227 */ /* 0x000fe200078e00ff */
[----:B------:R-:W-:-:S03]  /*1e20*/  ISETP.GT.U32.AND P5, PT, R2, R34, PT ;  /* 0x000000220200720c */ /* 0x000fc60003fa4070 */
[----:B------:R-:W-:Y:S02]  /*1e30*/  IMAD R35, R2, R35, R37 ;  /* 0x0000002302237224 */ /* 0x000fe400078e0225 */
[----:B------:R-:W-:Y:S02]  /*1e40*/  IMAD.MOV R37, RZ, RZ, -R36 ;  /* 0x000000ffff257224 */ /* 0x000fe400078e0a24 */
[----:B------:R-:W-:Y:S01]  /*1e50*/  @!P2 IMAD.IADD R30, R30, 0x1, -R2 ;  /* 0x000000011e1ea824 */ /* 0x000fe200078e0a02 */
[----:B------:R-:W-:Y:S01]  /*1e60*/  ISETP.GE.AND P2, PT, R39, RZ, PT ;  /* 0x000000ff2700720c */ /* 0x000fe20003f46270 */
[C---:B------:R-:W-:Y:S01]  /*1e70*/  IMAD R36, R2.reuse, R37, R38 ;  /* 0x0000002502247224 */ /* 0x040fe200078e0226 */
[----:B------:R-:W-:Y:S01]  /*1e80*/  IABS R39, R44 ;  /* 0x0000002c00277213 */ /* 0x000fe20000000000 */
[--C-:B------:R-:W-:Y:S01]  /*1e90*/  @!P4 IMAD.IADD R33, R33, 0x1, -R2.reuse ;  /* 0x000000012121c824 */ /* 0x100fe200078e0a02 */
[----:B------:R-:W-:Y:S01]  /*1ea0*/  ISETP.GT.U32.AND P4, PT, R2, R35, PT ;  /* 0x000000230200720c */ /* 0x000fe20003f84070 */
[----:B------:R-:W-:Y:S01]  /*1eb0*/  @!P5 IMAD.IADD R34, R34, 0x1, -R2 ;  /* 0x000000012222d824 */ /* 0x000fe200078e0a02 */
[----:B------:R-:W-:Y:S01]  /*1ec0*/  ISETP.GT.U32.AND P5, PT, R2, R36, PT ;  /* 0x000000240200720c */ /* 0x000fe20003fa4070 */
[----:B------:R-:W-:-:S04]  /*1ed0*/  IMAD.HI.U32 R37, R11, R39, RZ ;  /* 0x000000270b257227 */ /* 0x000fc800078e00ff */
[----:B------:R-:W-:Y:S02]  /*1ee0*/  IMAD.MOV R37, RZ, RZ, -R37 ;  /* 0x000000ffff257224 */ /* 0x000fe400078e0a25 */
[----:B------:R-:W-:Y:S01]  /*1ef0*/  @!P3 IMAD.MOV R30, RZ, RZ, -R30 ;  /* 0x000000ffff1eb224 */ /* 0x000fe200078e0a1e */
[C---:B------:R-:W-:Y:S01]  /*1f00*/  ISETP.GT.U32.AND P3, PT, R2.reuse, R32, PT ;  /* 0x000000200200720c */ /* 0x040fe20003f64070 */
[----:B------:R-:W-:Y:S02]  /*1f10*/  IMAD R37, R2, R37, R39 ;  /* 0x0000002502257224 */ /* 0x000fe400078e0227 */
[--C-:B------:R-:W-:Y:S01]  /*1f20*/  @!P4 IMAD.IADD R35, R35, 0x1, -R2.reuse ;  /* 0x000000012323c824 */ /* 0x100fe200078e0a02 */
[----:B------:R-:W-:Y:S01]  /*1f30*/  ISETP.GE.AND P4, PT, R43, RZ, PT ;  /* 0x000000ff2b00720c */ /* 0x000fe20003f86270 */
[----:B------:R-:W-:Y:S02]  /*1f40*/  @!P5 IMAD.IADD R36, R36, 0x1, -R2 ;  /* 0x000000012424d824 */ /* 0x000fe400078e0a02 */
[----:B------:R-:W-:Y:S01]  /*1f50*/  @!P6 IMAD.MOV R33, RZ, RZ, -R33 ;  /* 0x000000ffff21e224 */ /* 0x000fe200078e0a21 */
[C---:B------:R-:W-:Y:S01]  /*1f60*/  ISETP.GT.U32.AND P6, PT, R2.reuse, R37, PT ;  /* 0x000000250200720c */ /* 0x040fe20003fc4070 */
[----:B------:R-:W-:Y:S01]  /*1f70*/  @!P0 IMAD.MOV R31, RZ, RZ, -R31 ;  /* 0x000000ffff1f8224 */ /* 0x000fe200078e0a1f */
[C---:B------:R-:W-:Y:S01]  /*1f80*/  ISETP.GT.U32.AND P0, PT, R2.reuse, R35, PT ;  /* 0x000000230200720c */ /* 0x040fe20003f04070 */
[----:B------:R-:W-:Y:S01]  /*1f90*/  IMAD.HI.U32 R38, R11, R40, RZ ;  /* 0x000000280b267227 */ /* 0x000fe200078e00ff */
[----:B------:R-:W-:-:S03]  /*1fa0*/  ISETP.GT.U32.AND P5, PT, R2, R36, PT ;  /* 0x000000240200720c */ /* 0x000fc60003fa4070 */
[----:B------:R-:W-:Y:S01]  /*1fb0*/  @!P3 IMAD.IADD R32, R32, 0x1, -R2 ;  /* 0x000000012020b824 */ /* 0x000fe200078e0a02 */
[----:B------:R-:W-:Y:S01]  /*1fc0*/  ISETP.GE.AND P3, PT, R41, RZ, PT ;  /* 0x000000ff2900720c */ /* 0x000fe20003f66270 */
[----:B------:R-:W-:Y:S02]  /*1fd0*/  IMAD.MOV R41, RZ, RZ, -R38 ;  /* 0x000000ffff297224 */ /* 0x000fe400078e0a26 */
[----:B------:R-:W-:-:S04]  /*1fe0*/  IMAD.HI.U32 R39, R11, R42, RZ ;  /* 0x0000002a0b277227 */ /* 0x000fc800078e00ff */
[C---:B------:R-:W-:Y:S01]  /*1ff0*/  IMAD R38, R2.reuse, R41, R40 ;  /* 0x0000002902267224 */ /* 0x040fe200078e0228 */
[----:B------:R-:W-:Y:S01]  /*2000*/  IADD3 R40, R3, 0x1e, RZ ;  /* 0x0000001e03287810 */ /* 0x000fe20007ffe0ff */
[--C-:B------:R-:W-:Y:S02]  /*2010*/  @!P6 IMAD.IADD R37, R37, 0x1, -R2.reuse ;  /* 0x000000012525e824 */ /* 0x100fe400078e0a02 */
[----:B------:R-:W-:Y:S01]  /*2020*/  IMAD.MOV R39, RZ, RZ, -R39 ;  /* 0x000000ffff277224 */ /* 0x000fe200078e0a27 */
[----:B------:R-:W-:Y:S01]  /*2030*/  IABS R41, R40 ;  /* 0x0000002800297213 */ /* 0x000fe20000000000 */
[--C-:B------:R-:W-:Y:S01]  /*2040*/  @!P0 IMAD.IADD R35, R35, 0x1, -R2.reuse ;  /* 0x0000000123238824 */ /* 0x100fe200078e0a02 */
[----:B------:R-:W-:Y:S01]  /*2050*/  ISETP.GT.U32.AND P6, PT, R2, R37, PT ;  /* 0x000000250200720c */ /* 0x000fe20003fc4070 */
[----:B------:R-:W-:Y:S01]  /*2060*/  @!P5 IMAD.IADD R36, R36, 0x1, -R2 ;  /* 0x000000012424d824 */ /* 0x000fe200078e0a02 */
[C---:B------:R-:W-:Y:S01]  /*2070*/  ISETP.GT.U32.AND P5, PT, R2.reuse, R38, PT ;  /* 0x000000260200720c */ /* 0x040fe20003fa4070 */
[----:B------:R-:W-:Y:S01]  /*2080*/  IMAD R39, R2, R39, R42 ;  /* 0x0000002702277224 */ /* 0x000fe200078e022a */
[----:B------:R-:W-:Y:S01]  /*2090*/  IADD3 R42, R3, 0x1d, RZ ;  /* 0x0000001d032a7810 */ /* 0x000fe20007ffe0ff */
[----:B------:R-:W-:Y:S01]  /*20a0*/  @!P2 IMAD.MOV R34, RZ, RZ, -R34 ;  /* 0x000000ffff22a224 */ /* 0x000fe200078e0a22 */
[----:B------:R-:W-:Y:S01]  /*20b0*/  ISETP.GE.AND P2, PT, R44, RZ, PT ;  /* 0x000000ff2c00720c */ /* 0x000fe20003f46270 */
[----:B------:R-:W-:Y:S01]  /*20c0*/  @!P3 IMAD.MOV R35, RZ, RZ, -R35 ;  /* 0x000000ffff23b224 */ /* 0x000fe200078e0a23 */
[----:B------:R-:W-:Y:S01]  /*20d0*/  ISETP.GE.AND P3, PT, R40, RZ, PT ;  /* 0x000000ff2800720c */ /* 0x000fe20003f66270 */
[----:B------:R-:W-:Y:S01]  /*20e0*/  IMAD.HI.U32 R40, R11, R41, RZ ;  /* 0x000000290b287227 */ /* 0x000fe200078e00ff */
[----:B------:R-:W-:-:S02]  /*20f0*/  IABS R43, R42 ;  /* 0x0000002a002b7213 */ /* 0x000fc40000000000 */
[----:B------:R-:W-:Y:S01]  /*2100*/  ISETP.GE.AND P0, PT, R46, RZ, PT ;  /* 0x000000ff2e00720c */ /* 0x000fe20003f06270 */
[----:B------:R-:W-:Y:S01]  /*2110*/  @!P4 IMAD.MOV R36, RZ, RZ, -R36 ;  /* 0x000000ffff24c224 */ /* 0x000fe200078e0a24 */
[----:B------:R-:W-:Y:S01]  /*2120*/  ISETP.GT.U32.AND P4, PT, R2, R39, PT ;  /* 0x000000270200720c */ /* 0x000fe20003f84070 */
[----:B------:R-:W-:Y:S01]  /*2130*/  IMAD.MOV R40, RZ, RZ, -R40 ;  /* 0x000000ffff287224 */ /* 0x000fe200078e0a28 */
[----:B------:R-:W-:Y:S01]  /*2140*/  IABS R46, R47 ;  /* 0x0000002f002e7213 */ /* 0x000fe20000000000 */
[--C-:B------:R-:W-:Y:S02]  /*2150*/  @!P5 IMAD.IADD R38, R38, 0x1, -R2.reuse ;  /* 0x000000012626d824 */ /* 0x100fe400078e0a02 */
[----:B------:R-:W-:Y:S01]  /*2160*/  @!P6 IMAD.IADD R37, R37, 0x1, -R2 ;  /* 0x000000012525e824 */ /* 0x000fe200078e0a02 */
[----:B------:R-:W-:Y:S01]  /*2170*/  ISETP.GE.AND P6, PT, R42, RZ, PT ;  /* 0x000000ff2a00720c */ /* 0x000fe20003fc6270 */
[C---:B------:R-:W-:Y:S01]  /*2180*/  IMAD R40, R2.reuse, R40, R41 ;  /* 0x0000002802287224 */ /* 0x040fe200078e0229 */
[----:B------:R-:W-:Y:S01]  /*2190*/  ISETP.GT.U32.AND P5, PT, R2, R38, PT ;  /* 0x000000260200720c */ /* 0x000fe20003fa4070 */
[----:B------:R-:W-:-:S02]  /*21a0*/  @!P2 IMAD.MOV R37, RZ, RZ, -R37 ;  /* 0x000000ffff25a224 */ /* 0x000fc400078e0a25 */
[----:B------:R-:W-:Y:S01]  /*21b0*/  @!P1 IMAD.MOV R32, RZ, RZ, -R32 ;  /* 0x000000ffff209224 */ /* 0x000fe200078e0a20 */
[C---:B------:R-:W-:Y:S01]  /*21c0*/  ISETP.GT.U32.AND P2, PT, R2.reuse, R40, PT ;  /* 0x000000280200720c */ /* 0x040fe20003f44070 */
[--C-:B------:R-:W-:Y:S01]  /*21d0*/  @!P4 IMAD.IADD R39, R39, 0x1, -R2.reuse ;  /* 0x000000012727c824 */ /* 0x100fe200078e0a02 */
[----:B------:R-:W-:Y:S01]  /*21e0*/  ISETP.GE.AND P1, PT, R45, RZ, PT ;  /* 0x000000ff2d00720c */ /* 0x000fe20003f26270 */
[----:B------:R-:W-:Y:S01]  /*21f0*/  IMAD.HI.U32 R41, R11, R43, RZ ;  /* 0x0000002b0b297227 */ /* 0x000fe200078e00ff */
[----:B------:R-:W-:Y:S02]  /*2200*/  IADD3 R45, R3, 0x1c, RZ ;  /* 0x0000001c032d7810 */ /* 0x000fe40007ffe0ff */
[----:B------:R-:W-:Y:S01]  /*2210*/  ISETP.GT.U32.AND P4, PT, R2, R39, PT ;  /* 0x000000270200720c */ /* 0x000fe20003f84070 */
[----:B------:R-:W-:Y:S01]  /*2220*/  IMAD.MOV R41, RZ, RZ, -R41 ;  /* 0x000000ffff297224 */ /* 0x000fe200078e0a29 */
[----:B------:R-:W-:Y:S01]  /*2230*/  IABS R44, R45 ;  /* 0x0000002d002c7213 */ /* 0x000fe20000000000 */
[----:B------:R-:W-:Y:S01]  /*2240*/  @!P5 IMAD.IADD R38, R38, 0x1, -R2 ;  /* 0x000000012626d824 */ /* 0x000fe200078e0a02 */
[----:B------:R-:W-:-:S03]  /*2250*/  ISETP.GE.AND P5, PT, R45, RZ, PT ;  /* 0x000000ff2d00720c */ /* 0x000fc60003fa6270 */
[----:B------:R-:W-:-:S04]  /*2260*/  IMAD.HI.U32 R42, R11, R44, RZ ;  /* 0x0000002c0b2a7227 */ /* 0x000fc800078e00ff */
[----:B------:R-:W-:Y:S02]  /*2270*/  @!P2 IMAD.IADD R40, R40, 0x1, -R2 ;  /* 0x000000012828a824 */ /* 0x000fe400078e0a02 */
[----:B------:R-:W-:Y:S02]  /*2280*/  IMAD.MOV R45, RZ, RZ, -R42 ;  /* 0x000000ffff2d7224 */ /* 0x000fe400078e0a2a */
[C---:B------:R-:W-:Y:S01]  /*2290*/  IMAD R42, R2.reuse, R41, R43 ;  /* 0x00000029022a7224 */ /* 0x040fe200078e022b */
[C---:B------:R-:W-:Y:S01]  /*22a0*/  ISETP.GT.U32.AND P2, PT, R2.reuse, R40, PT ;  /* 0x000000280200720c */ /* 0x040fe20003f44070 */
[----:B------:R-:W-:Y:S02]  /*22b0*/  IMAD R43, R2, R45, R44 ;  /* 0x0000002d022b7224 */ /* 0x000fe400078e022c */
[----:B------:R-:W-:-:S04]  /*22c0*/  IMAD.HI.U32 R41, R11, R46, RZ ;  /* 0x0000002e0b297227 */ /* 0x000fc800078e00ff */
[----:B------:R-:W-:Y:S01]  /*22d0*/  @!P4 IMAD.IADD R39, R39, 0x1, -R2 ;  /* 0x000000012727c824 */ /* 0x000fe200078e0a02 */
[C---:B------:R-:W-:Y:S01]  /*22e0*/  ISETP.GT.U32.AND P4, PT, R2.reuse, R42, PT ;  /* 0x0000002a0200720c */ /* 0x040fe20003f84070 */
[----:B------:R-:W-:Y:S02]  /*22f0*/  IMAD.MOV R41, RZ, RZ, -R41 ;  /* 0x000000ffff297224 */ /* 0x000fe400078e0a29 */
[----:B------:R-:W-:Y:S01]  /*2300*/  @!P0 IMAD.MOV R39, RZ, RZ, -R39 ;  /* 0x000000ffff278224 */ /* 0x000fe200078e0a27 */
[C---:B------:R-:W-:Y:S01]  /*2310*/  ISETP.GT.U32.AND P0, PT, R2.reuse, R43, PT ;  /* 0x0000002b0200720c */ /* 0x040fe20003f04070 */
[----:B------:R-:W-:Y:S02]  /*2320*/  IMAD R41, R2, R41, R46 ;  /* 0x0000002902297224 */ /* 0x000fe400078e022e */
[----:B------:R-:W-:Y:S02]  /*2330*/  @!P2 IMAD.IADD R40, R40, 0x1, -R2 ;  /* 0x000000012828a824 */ /* 0x000fe400078e0a02 */
[----:B------:R-:W-:Y:S01]  /*2340*/  @!P1 IMAD.MOV R38, RZ, RZ, -R38 ;  /* 0x000000ffff269224 */ /* 0x000fe200078e0a26 */
[----:B------:R-:W-:Y:S01]  /*2350*/  ISETP.GT.U32.AND P2, PT, R2, R41, PT ;  /* 0x000000290200720c */ /* 0x000fe20003f44070 */
[----:B------:R-:W-:Y:S01]  /*2360*/  IMAD.HI.U32 R45, R11, R48, RZ ;  /* 0x000000300b2d7227 */ /* 0x000fe200078e00ff */
[----:B------:R-:W-:-:S02]  /*2370*/  ISETP.GE.AND P1, PT, R47, RZ, PT ;  /* 0x000000ff2f00720c */ /* 0x000fc40003f26270 */
[----:B------:R-:W-:Y:S01]  /*2380*/  IABS R47, R50 ;  /* 0x00000032002f7213 */ /* 0x000fe20000000000 */
[--C-:B------:R-:W-:Y:S02]  /*2390*/  @!P4 IMAD.IADD R42, R42, 0x1, -R2.reuse ;  /* 0x000000012a2ac824 */ /* 0x100fe400078e0a02 */
[--C-:B------:R-:W-:Y:S02]  /*23a0*/  @!P0 IMAD.IADD R43, R43, 0x1, -R2.reuse ;  /* 0x000000012b2b8824 */ /* 0x100fe400078e0a02 */
[----:B------:R-:W-:Y:S01]  /*23b0*/  IMAD.HI.U32 R44, R11, R47, RZ ;  /* 0x0000002f0b2c7227 */ /* 0x000fe200078e00ff */
[C---:B------:R-:W-:Y:S02]  /*23c0*/  ISETP.GT.U32.AND P4, PT, R2.reuse, R42, PT ;  /* 0x0000002a0200720c */ /* 0x040fe40003f84070 */
[----:B------:R-:W-:Y:S01]  /*23d0*/  ISETP.GT.U32.AND P0, PT, R2, R43, PT ;  /* 0x0000002b0200720c */ /* 0x000fe20003f04070 */
[----:B------:R-:W-:Y:S02]  /*23e0*/  @!P2 IMAD.IADD R41, R41, 0x1, -R2 ;  /* 0x000000012929a824 */ /* 0x000fe400078e0a02 */
[----:B------:R-:W-:-:S02]  /*23f0*/  IMAD.MOV R44, RZ, RZ, -R44 ;  /* 0x000000ffff2c7224 */ /* 0x000fc400078e0a2c */
[----:B------:R-:W-:Y:S01]  /*2400*/  IMAD.HI.U32 R46, R11, R49, RZ ;  /* 0x000000310b2e7227 */ /* 0x000fe200078e00ff */
[----:B------:R-:W-:-:S03]  /*2410*/  ISETP.GT.U32.AND P2, PT, R2, R41, PT ;  /* 0x000000290200720c */ /* 0x000fc60003f44070 */
[----:B------:R-:W-:Y:S02]  /*2420*/  IMAD.MOV R45, RZ, RZ, -R45 ;  /* 0x000000ffff2d7224 */ /* 0x000fe400078e0a2d */
[----:B------:R-:W-:Y:S01]  /*2430*/  IMAD R44, R2, R44, R47 ;  /* 0x0000002c022c7224 */ /* 0x000fe200078e022f */
[----:B------:R-:W-:Y:S01]  /*2440*/  IADD3 R47, R3, 0x17, RZ ;  /* 0x00000017032f7810 */ /* 0x000fe20007ffe0ff */
[----:B------:R-:W-:Y:S01]  /*2450*/  @!P4 IMAD.IADD R42, R42, 0x1, -R2 ;  /* 0x000000012a2ac824 */ /* 0x000fe200078e0a02 */
[----:B------:R-:W-:Y:S01]  /*2460*/  ISETP.GE.AND P4, PT, R51, RZ, PT ;  /* 0x000000ff3300720c */ /* 0x000fe20003f86270 */
[----:B------:R-:W-:Y:S01]  /*2470*/  IMAD.MOV R46, RZ, RZ, -R46 ;  /* 0x000000ffff2e7224 */ /* 0x000fe200078e0a2e */
[----:B------:R-:W-:Y:S01]  /*2480*/  IABS R51, R55 ;  /* 0x0000003700337213 */ /* 0x000fe20000000000 */
[C---:B------:R-:W-:Y:S02]  /*2490*/  IMAD R45, R2.reuse, R45, R48 ;  /* 0x0000002d022d7224 */ /* 0x040fe400078e0230 */
[----:B------:R-:W-:Y:S01]  /*24a0*/  @!P0 IMAD.IADD R43, R43, 0x1, -R2 ;  /* 0x000000012b2b8824 */ /* 0x000fe200078e0a02 */
[C---:B------:R-:W-:Y:S01]  /*24b0*/  ISETP.GT.U32.AND P0, PT, R2.reuse, R44, PT ;  /* 0x0000002c0200720c */ /* 0x040fe20003f04070 */
[C---:B------:R-:W-:Y:S01]  /*24c0*/  IMAD R46, R2.reuse, R46, R49 ;  /* 0x0000002e022e7224 */ /* 0x040fe200078e0231 */
[----:B------:R-:W-:Y:S01]  /*24d0*/  IABS R49, R47 ;  /* 0x0000002f00317213 */ /* 0x000fe20000000000 */
[----:B------:R-:W-:Y:S01]  /*24e0*/  @!P6 IMAD.MOV R42, RZ, RZ, -R42 ;  /* 0x000000ffff2ae224 */ /* 0x000fe200078e0a2a */
[C---:B------:R-:W-:Y:S01]  /*24f0*/  ISETP.GT.U32.AND P6, PT, R2.reuse, R45, PT ;  /* 0x0000002d0200720c */ /* 0x040fe20003fc4070 */
[----:B------:R-:W-:Y:S01]  /*2500*/  @!P2 IMAD.IADD R41, R41, 0x1, -R2 ;  /* 0x000000012929a824 */ /* 0x000fe200078e0a02 */
[----:B------:R-:W-:Y:S01]  /*2510*/  ISETP.GT.U32.AND P2, PT, R2, R46, PT ;  /* 0x0000002e0200720c */ /* 0x000fe20003f44070 */
[----:B------:R-:W-:Y:S01]  /*2520*/  @!P3 IMAD.MOV R40, RZ, RZ, -R40 ;  /* 0x000000ffff28b224 */ /* 0x000fe200078e0a28 */
[----:B------:R-:W-:Y:S01]  /*2530*/  ISETP.GE.AND P3, PT, R50, RZ, PT ;  /* 0x000000ff3200720c */ /* 0x000fe20003f66270 */
[----:B------:R-:W-:Y:S01]  /*2540*/  @!P1 IMAD.MOV R41, RZ, RZ, -R41 ;  /* 0x000000ffff299224 */ /* 0x000fe200078e0a29 */
[----:B------:R-:W-:Y:S01]  /*2550*/  IABS R50, R53 ;  /* 0x0000003500327213 */ /* 0x000fe20000000000 */
[----:B------:R-:W-:Y:S01]  /*2560*/  @!P5 IMAD.MOV R43, RZ, RZ, -R43 ;  /* 0x000000ffff2bd224 */ /* 0x000fe200078e0a2b */
[----:B------:R-:W-:Y:S01]  /*2570*/  ISETP.GE.AND P5, PT, R52, RZ, PT ;  /* 0x000000ff3400720c */ /* 0x000fe20003fa6270 */
[----:B------:R-:W-:Y:S01]  /*2580*/  @!P0 IMAD.IADD R44, R44, 0x1, -R2 ;  /* 0x000000012c2c8824 */ /* 0x000fe200078e0a02 */
[----:B------:R-:W-:Y:S01]  /*2590*/  ISETP.GE.AND P0, PT, R47, RZ, PT ;  /* 0x000000ff2f00720c */ /* 0x000fe20003f06270 */
[----:B------:R-:W-:Y:S01]  /*25a0*/  IMAD.HI.U32 R47, R11, R49, RZ ;  /* 0x000000310b2f7227 */ /* 0x000fe200078e00ff */
[----:B------:R-:W-:-:S03]  /*25b0*/  IABS R52, R56 ;  /* 0x0000003800347213 */ /* 0x000fc60000000000 */
[--C-:B------:R-:W-:Y:S01]  /*25c0*/  @!P6 IMAD.IADD R45, R45, 0x1, -R2.reuse ;  /* 0x000000012d2de824 */ /* 0x100fe200078e0a02 */
[----:B------:R-:W-:Y:S01]  /*25d0*/  ISETP.GT.U32.AND P6, PT, R2, R44, PT ;  /* 0x0000002c0200720c */ /* 0x000fe20003fc4070 */
[----:B------:R-:W-:Y:S02]  /*25e0*/  @!P2 IMAD.IADD R46, R46, 0x1, -R2 ;  /* 0x000000012e2ea824 */ /* 0x000fe400078e0a02 */
[----:B------:R-:W-:Y:S01]  /*25f0*/  IMAD.MOV R47, RZ, RZ, -R47 ;  /* 0x000000ffff2f7224 */ /* 0x000fe200078e0a2f */
[C---:B------:R-:W-:Y:S01]  /*2600*/  ISETP.GT.U32.AND P2, PT, R2.reuse, R45, PT ;  /* 0x0000002d0200720c */ /* 0x040fe20003f44070 */
[----:B------:R-:W-:Y:S01]  /*2610*/  IMAD.HI.U32 R48, R11, R50, RZ ;  /* 0x000000320b307227 */ /* 0x000fe200078e00ff */
[----:B------:R-:W-:-:S03]  /*2620*/  ISETP.GT.U32.AND P1, PT, R2, R46, PT ;  /* 0x0000002e0200720c */ /* 0x000fc60003f24070 */
[----:B------:R-:W-:Y:S02]  /*2630*/  IMAD R47, R2, R47, R49 ;  /* 0x0000002f022f7224 */ /* 0x000fe400078e0231 */
[----:B------:R-:W-:Y:S02]  /*2640*/  IMAD.MOV R49, RZ, RZ, -R48 ;  /* 0x000000ffff317224 */ /* 0x000fe400078e0a30 */
[----:B------:R-:W-:Y:S01]  /*2650*/  @!P6 IMAD.IADD R44, R44, 0x1, -R2 ;  /* 0x000000012c2ce824 */ /* 0x000fe200078e0a02 */
[C---:B------:R-:W-:Y:S01]  /*2660*/  ISETP.GT.U32.AND P6, PT, R2.reuse, R47, PT ;  /* 0x0000002f0200720c */ /* 0x040fe20003fc4070 */
[C---:B------:R-:W-:Y:S02]  /*2670*/  IMAD R48, R2.reuse, R49, R50 ;  /* 0x0000003102307224 */ /* 0x040fe400078e0232 */
[----:B------:R-:W-:Y:S02]  /*2680*/  @!P2 IMAD.IADD R45, R45, 0x1, -R2 ;  /* 0x000000012d2da824 */ /* 0x000fe400078e0a02 */
[----:B------:R-:W-:Y:S01]  /*2690*/  IMAD.HI.U32 R49, R11, R51, RZ ;  /* 0x000000330b317227 */ /* 0x000fe200078e00ff */
[----:B------:R-:W-:-:S03]  /*26a0*/  ISETP.GT.U32.AND P2, PT, R2, R48, PT ;  /* 0x000000300200720c */ /* 0x000fc60003f44070 */
[----:B------:R-:W-:Y:S02]  /*26b0*/  @!P3 IMAD.MOV R44, RZ, RZ, -R44 ;  /* 0x000000ffff2cb224 */ /* 0x000fe400078e0a2c */
[----:B------:R-:W-:Y:S02]  /*26c0*/  IMAD.MOV R49, RZ, RZ, -R49 ;  /* 0x000000ffff317224 */ /* 0x000fe400078e0a31 */
[----:B------:R-:W-:Y:S01]  /*26d0*/  @!P6 IMAD.IADD R47, R47, 0x1, -R2 ;  /* 0x000000012f2fe824 */ /* 0x000fe200078e0a02 */
[----:B------:R-:W-:Y:S01]  /*26e0*/  ISETP.GE.AND P6, PT, R55, RZ, PT ;  /* 0x000000ff3700720c */ /* 0x000fe20003fc6270 */
[----:B------:R-:W-:-:S03]  /*26f0*/  IMAD.HI.U32 R50, R11, R52, RZ ;  /* 0x000000340b327227 */ /* 0x000fc600078e00ff */
[----:B------:R-:W-:Y:S01]  /*2700*/  ISETP.GT.U32.AND P3, PT, R2, R47, PT ;  /* 0x0000002f0200720c */ /* 0x000fe20003f64070 */
[--C-:B------:R-:W-:Y:S02]  /*2710*/  @!P2 IMAD.IADD R48, R48, 0x1, -R2.reuse ;  /* 0x000000013030a824 */ /* 0x100fe400078e0a02 */
[----:B------:R-:W-:Y:S01]  /*2720*/  @!P1 IMAD.IADD R46, R46, 0x1, -R2 ;  /* 0x000000012e2e9824 */ /* 0x000fe200078e0a02 */
[----:B------:R-:W-:Y:S01]  /*2730*/  ISETP.GE.AND P1, PT, R53, RZ, PT ;  /* 0x000000ff3500720c */ /* 0x000fe20003f26270 */
[C---:B------:R-:W-:Y:S01]  /*2740*/  IMAD R49, R2.reuse, R49, R51 ;  /* 0x0000003102317224 */ /* 0x040fe200078e0233 */
[----:B------:R-:W-:Y:S01]  /*2750*/  ISETP.GT.U32.AND P2, PT, R2, R48, PT ;  /* 0x000000300200720c */ /* 0x000fe20003f44070 */
[----:B------:R-:W-:Y:S02]  /*2760*/  IMAD.MOV R53, RZ, RZ, -R50 ;  /* 0x000000ffff357224 */ /* 0x000fe400078e0a32 */
[----:B------:R-:W-:-:S04]  /*2770*/  IMAD.HI.U32 R51, R11, R54, RZ ;  /* 0x000000360b337227 */ /* 0x000fc800078e00ff */
[C---:B------:R-:W-:Y:S01]  /*2780*/  IMAD R50, R2.reuse, R53, R52 ;  /* 0x0000003502327224 */ /* 0x040fe200078e0234 */
[----:B------:R-:W-:Y:S01]  /*2790*/  IADD3 R52, R3, 0x12, RZ ;  /* 0x0000001203347810 */ /* 0x000fe20007ffe0ff */
[----:B------:R-:W-:Y:S02]  /*27a0*/  IMAD.MOV R51, RZ, RZ, -R51 ;  /* 0x000000ffff337224 */ /* 0x000fe400078e0a33 */
[----:B------:R-:W-:Y:S01]  /*27b0*/  @!P3 IMAD.IADD R47, R47, 0x1, -R2 ;  /* 0x000000012f2fb824 */ /* 0x000fe200078e0a02 */
[C---:B------:R-:W-:Y:S01]  /*27c0*/  ISETP.GT.U32.AND P3, PT, R2.reuse, R50, PT ;  /* 0x000000320200720c */ /* 0x040fe20003f64070 */
[----:B------:R-:W-:Y:S01]  /*27d0*/  IMAD R51, R2, R51, R54 ;  /* 0x0000003302337224 */ /* 0x000fe200078e0236 */
[----:B------:R-:W-:Y:S01]  /*27e0*/  IABS R54, R52 ;  /* 0x0000003400367213 */ /* 0x000fe20000000000 */
[----:B------:R-:W-:Y:S02]  /*27f0*/  @!P2 IMAD.IADD R48, R48, 0x1, -R2 ;  /* 0x000000013030a824 */ /* 0x000fe400078e0a02 */
[----:B------:R-:W-:Y:S01]  /*2800*/  @!P4 IMAD.MOV R45, RZ, RZ, -R45 ;  /* 0x000000ffff2dc224 */ /* 0x000fe200078e0a2d */
[C---:B------:R-:W-:Y:S01]  /*2810*/  ISETP.GT.U32.AND P2, PT, R2.reuse, R51, PT ;  /* 0x000000330200720c */ /* 0x040fe20003f44070 */
[----:B------:R-:W-:Y:S01]  /*2820*/  @!P5 IMAD.MOV R46, RZ, RZ, -R46 ;  /* 0x000000ffff2ed224 */ /* 0x000fe200078e0a2e */
[----:B------:R-:W-:Y:S01]  /*2830*/  ISETP.GT.U32.AND P4, PT, R2, R49, PT ;  /* 0x000000310200720c */ /* 0x000fe20003f84070 */
[----:B------:R-:W-:Y:S01]  /*2840*/  @!P0 IMAD.MOV R47, RZ, RZ, -R47 ;  /* 0x000000ffff2f8224 */ /* 0x000fe200078e0a2f */
[----:B------:R-:W-:Y:S01]  /*2850*/  ISETP.GE.AND P5, PT, R56, RZ, PT ;  /* 0x000000ff3800720c */ /* 0x000fe20003fa6270 */
[----:B------:R-:W-:Y:S01]  /*2860*/  @!P1 IMAD.MOV R48, RZ, RZ, -R48 ;  /* 0x000000ffff309224 */ /* 0x000fe200078e0a30 */
[----:B------:R-:W-:Y:S01]  /*2870*/  IABS R56, R58 ;  /* 0x0000003a00387213 */ /* 0x000fe20000000000 */
[----:B------:R-:W-:Y:S01]  /*2880*/  @!P3 IMAD.IADD R50, R50, 0x1, -R2 ;  /* 0x000000013232b824 */ /* 0x000fe200078e0a02 */
[----:B------:R-:W-:Y:S01]  /*2890*/  ISETP.GE.AND P3, PT, R52, RZ, PT ;  /* 0x000000ff3400720c */ /* 0x000fe20003f66270 */
[----:B------:R-:W-:Y:S01]  /*28a0*/  IMAD.HI.U32 R52, R11, R54, RZ ;  /* 0x000000360b347227 */ /* 0x000fe200078e00ff */
[----:B------:R-:W-:-:S03]  /*28b0*/  ISETP.GE.AND P0, PT, R57, RZ, PT ;  /* 0x000000ff3900720c */ /* 0x000fc60003f06270 */
[----:B------:R-:W-:Y:S01]  /*28c0*/  @!P2 IMAD.IADD R51, R51, 0x1, -R2 ;  /* 0x000000013333a824 */ /* 0x000fe200078e0a02 */
[----:B------:R-:W-:Y:S01]  /*28d0*/  ISETP.GT.U32.AND P2, PT, R2, R50, PT ;  /* 0x000000320200720c */ /* 0x000fe20003f44070 */
[----:B------:R-:W-:-:S03]  /*28e0*/  IMAD.HI.U32 R53, R11, R56, RZ ;  /* 0x000000380b357227 */ /* 0x000fc600078e00ff */
[C---:B------:R-:W-:Y:S01]  /*28f0*/  ISETP.GT.U32.AND P1, PT, R2.reuse, R51, PT ;  /* 0x000000330200720c */ /* 0x040fe20003f24070 */
[----:B------:R-:W-:Y:S01]  /*2900*/  IMAD.MOV R55, RZ, RZ, -R52 ;  /* 0x000000ffff377224 */ /* 0x000fe200078e0a34 */
[----:B------:R-:W-:Y:S01]  /*2910*/  IADD3 R52, R3, 0x10, RZ ;  /* 0x0000001003347810 */ /* 0x000fe20007ffe0ff */
[----:B------:R-:W-:Y:S02]  /*2920*/  IMAD.MOV R57, RZ, RZ, -R53 ;  /* 0x000000ffff397224 */ /* 0x000fe400078e0a35 */
[----:B------:R-:W-:Y:S02]  /*2930*/  @!P4 IMAD.IADD R49, R49, 0x1, -R2 ;  /* 0x000000013131c824 */ /* 0x000fe400078e0a02 */
[C---:B------:R-:W-:Y:S01]  /*2940*/  IMAD R53, R2.reuse, R55, R54 ;  /* 0x0000003702357224 */ /* 0x040fe200078e0236 */
[----:B------:R-:W-:Y:S01]  /*2950*/  IADD3 R54, R3, 0xf, RZ ;  /* 0x0000000f03367810 */ /* 0x000fe20007ffe0ff */
[C---:B------:R-:W-:Y:S01]  /*2960*/  IMAD R55, R2.reuse, R57, R56 ;  /* 0x0000003902377224 */ /* 0x040fe200078e0238 */
[----:B------:R-:W-:Y:S01]  /*2970*/  ISETP.GT.U32.AND P4, PT, R2, R49, PT ;  /* 0x000000310200720c */ /* 0x000fe20003f84070 */
[----:B------:R-:W-:Y:S01]  /*2980*/  @!P2 IMAD.IADD R50, R50, 0x1, -R2 ;  /* 0x000000013232a824 */ /* 0x000fe200078e0a02 */
[----:B------:R-:W-:Y:S01]  /*2990*/  ISETP.GE.AND P2, PT, R52, RZ, PT ;  /* 0x000000ff3400720c */ /* 0x000fe20003f46270 */
[----:B------:R-:W-:Y:S01]  /*29a0*/  IMAD.HI.U32 R57, R11, R64, RZ ;  /* 0x000000400b397227 */ /* 0x000fe200078e00ff */
[----:B------:R-:W-:-:S02]  /*29b0*/  IABS R60, R54 ;  /* 0x00000036003c7213 */ /* 0x000fc40000000000 */
[----:B------:R-:W-:Y:S01]  /*29c0*/  IADD3 R56, R3, 0xe, RZ ;  /* 0x0000000e03387810 */ /* 0x000fe20007ffe0ff */
[----:B------:R-:W-:Y:S01]  /*29d0*/  @!P5 IMAD.MOV R50, RZ, RZ, -R50 ;  /* 0x000000ffff32d224 */ /* 0x000fe200078e0a32 */
[----:B------:R-:W-:Y:S01]  /*29e0*/  ISETP.GT.U32.AND P5, PT, R2, R55, PT ;  /* 0x000000370200720c */ /* 0x000fe20003fa4070 */
[----:B------:R-:W-:Y:S01]  /*29f0*/  IMAD.MOV R65, RZ, RZ, -R57 ;  /* 0x000000ffff417224 */ /* 0x000fe200078e0a39 */
[----:B------:R-:W-:Y:S01]  /*2a00*/  IABS R62, R56 ;  /* 0x00000038003e7213 */ /* 0x000fe20000000000 */
[--C-:B------:R-:W-:Y:S01]  /*2a10*/  @!P1 IMAD.IADD R51, R51, 0x1, -R2.reuse ;  /* 0x0000000133339824 */ /* 0x100fe200078e0a02 */
[----:B------:R-:W-:Y:S01]  /*2a20*/  ISETP.GE.AND P1, PT, R54, RZ, PT ;  /* 0x000000ff3600720c */ /* 0x000fe20003f26270 */
[----:B------:R-:W-:Y:S01]  /*2a30*/  @!P4 IMAD.IADD R49, R49, 0x1, -R2 ;  /* 0x000000013131c824 */ /* 0x000fe200078e0a02 */
[----:B------:R-:W-:Y:S01]  /*2a40*/  ISETP.GE.AND P4, PT, R58, RZ, PT ;  /* 0x000000ff3a00720c */ /* 0x000fe20003f86270 */
[----:B------:R-:W-:Y:S01]  /*2a50*/  IMAD.HI.U32 R54, R11, R60, RZ ;  /* 0x0000003c0b367227 */ /* 0x000fe200078e00ff */
[----:B------:R-:W-:-:S03]  /*2a60*/  IABS R58, R52 ;  /* 0x00000034003a7213 */ /* 0x000fc60000000000 */
[----:B------:R-:W-:Y:S01]  /*2a70*/  @!P6 IMAD.MOV R49, RZ, RZ, -R49 ;  /* 0x000000ffff31e224 */ /* 0x000fe200078e0a31 */
[----:B------:R-:W-:Y:S01]  /*2a80*/  ISETP.GT.U32.AND P6, PT, R2, R53, PT ;  /* 0x000000350200720c */ /* 0x000fe20003fc4070 */
[----:B------:R-:W-:Y:S02]  /*2a90*/  @!P5 IMAD.IADD R55, R55, 0x1, -R2 ;  /* 0x000000013737d824 */ /* 0x000fe400078e0a02 */
[----:B------:R-:W-:-:S03]  /*2aa0*/  IMAD.HI.U32 R52, R11, R58, RZ ;  /* 0x0000003a0b347227 */ /* 0x000fc600078e00ff */
[----:B------:R-:W-:Y:S01]  /*2ab0*/  ISETP.GT.U32.AND P5, PT, R2, R55, PT ;  /* 0x000000370200720c */ /* 0x000fe20003fa4070 */
[----:B------:R-:W-:Y:S01]  /*2ac0*/  IMAD.MOV R59, RZ, RZ, -R52 ;  /* 0x000000ffff3b7224 */ /* 0x000fe200078e0a34 */
[----:B------:R-:W-:Y:S01]  /*2ad0*/  IADD3 R52, R3, 0xc, RZ ;  /* 0x0000000c03347810 */ /* 0x000fe20007ffe0ff */
[----:B------:R-:W-:Y:S01]  /*2ae0*/  @!P0 IMAD.MOV R51, RZ, RZ, -R51 ;  /* 0x000000ffff338224 */ /* 0x000fe200078e0a33 */
[----:B------:R-:W-:Y:S01]  /*2af0*/  ISETP.GE.AND P0, PT, R56, RZ, PT ;  /* 0x000000ff3800720c */ /* 0x000fe20003f06270 */
[C---:B------:R-:W-:Y:S01]  /*2b00*/  IMAD R57, R2.reuse, R59, R58 ;  /* 0x0000003b02397224 */ /* 0x040fe200078e023a */
[----:B------:R-:W-:Y:S01]  /*2b10*/  IABS R58, R52 ;  /* 0x00000034003a7213 */ /* 0x000fe20000000000 */
[----:B------:R-:W-:Y:S02]  /*2b20*/  @!P6 IMAD.IADD R53, R53, 0x1, -R2 ;  /* 0x000000013535e824 */ /* 0x000fe400078e0a02 */
[----:B------:R-:W-:Y:S01]  /*2b30*/  IMAD.MOV R61, RZ, RZ, -R54 ;  /* 0x000000ffff3d7224 */ /* 0x000fe200078e0a36 */
[----:B------:R-:W-:Y:S01]  /*2b40*/  IADD3 R54, R3, 0xb, RZ ;  /* 0x0000000b03367810 */ /* 0x000fe20007ffe0ff */
[----:B------:R-:W-:Y:S01]  /*2b50*/  IMAD.HI.U32 R56, R11, R62, RZ ;  /* 0x0000003e0b387227 */ /* 0x000fe200078e00ff */
[----:B------:R-:W-:-:S03]  /*2b60*/  ISETP.GT.U32.AND P6, PT, R2, R53, PT ;  /* 0x000000350200720c */ /* 0x000fc60003fc4070 */
[----:B------:R-:W-:Y:S01]  /*2b70*/  @!P5 IMAD.IADD R55, R55, 0x1, -R2 ;  /* 0x000000013737d824 */ /* 0x000fe200078e0a02 */
[C---:B------:R-:W-:Y:S01]  /*2b80*/  ISETP.GT.U32.AND P5, PT, R2.reuse, R57, PT ;  /* 0x000000390200720c */ /* 0x040fe20003fa4070 */
[----:B------:R-:W-:Y:S02]  /*2b90*/  IMAD R59, R2, R61, R60 ;  /* 0x0000003d023b7224 */ /* 0x000fe400078e023c */
[----:B------:R-:W-:Y:S02]  /*2ba0*/  IMAD.MOV R63, RZ, RZ, -R56 ;  /* 0x000000ffff3f7224 */ /* 0x000fe400078e0a38 */
[----:B------:R-:W-:-:S04]  /*2bb0*/  IMAD.HI.U32 R56, R11, R71, RZ ;  /* 0x000000470b387227 */ /* 0x000fc800078e00ff */
[----:B------:R-:W-:Y:S01]  /*2bc0*/  @!P6 IMAD.IADD R53, R53, 0x1, -R2 ;  /* 0x000000013535e824 */ /* 0x000fe200078e0a02 */
[----:B------:R-:W-:Y:S01]  /*2bd0*/  ISETP.GE.AND P6, PT, R66, RZ, PT ;  /* 0x000000ff4200720c */ /* 0x000fe20003fc6270 */
[C---:B------:R-:W-:Y:S02]  /*2be0*/  IMAD R61, R2.reuse, R63, R62 ;  /* 0x0000003f023d7224 */ /* 0x040fe400078e023e */
[----:B------:R-:W-:Y:S02]  /*2bf0*/  @!P5 IMAD.IADD R57, R57, 0x1, -R2 ;  /* 0x000000013939d824 */ /* 0x000fe400078e0a02 */
[----:B------:R-:W-:Y:S02]  /*2c00*/  IMAD.MOV.U32 R60, RZ, RZ, R53 ;  /* 0x000000ffff3c7224 */ /* 0x000fe400078e0035 */
[C---:B------:R-:W-:Y:S01]  /*2c10*/  IMAD R63, R2.reuse, R65, R64 ;  /* 0x00000041023f7224 */ /* 0x040fe200078e0240 */
[----:B------:R-:W-:Y:S01]  /*2c20*/  ISETP.GT.U32.AND P5, PT, R2, R57, PT ;  /* 0x000000390200720c */ /* 0x000fe20003fa4070 */
[----:B------:R-:W-:Y:S01]  /*2c30*/  @!P3 IMAD.MOV R60, RZ, RZ, -R60 ;  /* 0x000000ffff3cb224 */ /* 0x000fe200078e0a3c */
[----:B------:R-:W-:Y:S01]  /*2c40*/  IABS R64, R54 ;  /* 0x0000003600407213 */ /* 0x000fe20000000000 */
[----:B------:R-:W-:Y:S01]  /*2c50*/  IMAD.MOV.U32 R62, RZ, RZ, R55 ;  /* 0x000000ffff3e7224 */ /* 0x000fe200078e0037 */
[----:B------:R-:W-:Y:S01]  /*2c60*/  ISETP.GE.AND P3, PT, R52, RZ, PT ;  /* 0x000000ff3400720c */ /* 0x000fe20003f66270 */
[----:B------:R-:W-:-:S04]  /*2c70*/  IMAD.HI.U32 R52, R11, R58, RZ ;  /* 0x0000003a0b347227 */ /* 0x000fc800078e00ff */
[----:B------:R-:W-:-:S04]  /*2c80*/  IMAD.HI.U32 R53, R11, R64, RZ ;  /* 0x000000400b357227 */ /* 0x000fc800078e00ff */
[----:B------:R-:W-:Y:S01]  /*2c90*/  @!P5 IMAD.IADD R57, R57, 0x1, -R2 ;  /* 0x000000013939d824 */ /* 0x000fe200078e0a02 */
[----:B------:R-:W-:Y:S01]  /*2ca0*/  ISETP.GT.U32.AND P5, PT, R2, R59, PT ;  /* 0x0000003b0200720c */ /* 0x000fe20003fa4070 */
[----:B------:R-:W-:-:S04]  /*2cb0*/  IMAD.HI.U32 R55, R11, R69, RZ ;  /* 0x000000450b377227 */ /* 0x000fc800078e00ff */
[----:B------:R-:W-:Y:S02]  /*2cc0*/  IMAD.MOV R65, RZ, RZ, -R52 ;  /* 0x000000ffff417224 */ /* 0x000fe400078e0a34 */
[----:B------:R-:W-:Y:S02]  /*2cd0*/  IMAD.MOV R53, RZ, RZ, -R53 ;  /* 0x000000ffff357224 */ /* 0x000fe400078e0a35 */
[----:B------:R-:W-:Y:S02]  /*2ce0*/  IMAD.MOV R52, RZ, RZ, -R55 ;  /* 0x000000ffff347224 */ /* 0x000fe400078e0a37 */
[C---:B------:R-:W-:Y:S01]  /*2cf0*/  IMAD R55, R2.reuse, R65, R58 ;  /* 0x0000004102377224 */ /* 0x040fe200078e023a */
[----:B------:R-:W-:Y:S01]  /*2d00*/  IABS R58, R82 ;  /* 0x00000052003a7213 */ /* 0x000fe20000000000 */
[----:B------:R-:W-:Y:S02]  /*2d10*/  @!P5 IMAD.IADD R59, R59, 0x1, -R2 ;  /* 0x000000013b3bd824 */ /* 0x000fe400078e0a02 */
[----:B------:R-:W-:-:S02]  /*2d20*/  IMAD R65, R2, R53, R64 ;  /* 0x0000003502417224 */ /* 0x000fc400078e0240 */
[----:B------:R-:W-:Y:S01]  /*2d30*/  IMAD.MOV.U32 R64, RZ, RZ, R57 ;  /* 0x000000ffff407224 */ /* 0x000fe200078e0039 */
[----:B------:R-:W-:Y:S01]  /*2d40*/  ISETP.GT.U32.AND P5, PT, R2, R59, PT ;  /* 0x0000003b0200720c */ /* 0x000fe20003fa4070 */
[----:B------:R-:W-:Y:S01]  /*2d50*/  @!P4 IMAD.MOV R62, RZ, RZ, -R62 ;  /* 0x000000ffff3ec224 */ /* 0x000fe200078e0a3e */
[----:B------:R-:W-:Y:S01]  /*2d60*/  ISETP.GE.AND P4, PT, R54, RZ, PT ;  /* 0x000000ff3600720c */ /* 0x000fe20003f86270 */
[----:B------:R-:W-:Y:S01]  /*2d70*/  @!P2 IMAD.MOV R64, RZ, RZ, -R64 ;  /* 0x000000ffff40a224 */ /* 0x000fe200078e0a40 */
[----:B------:R-:W-:Y:S01]  /*2d80*/  ISETP.GT.U32.AND P2, PT, R2, R61, PT ;  /* 0x0000003d0200720c */ /* 0x000fe20003f44070 */
[----:B------:R-:W-:-:S04]  /*2d90*/  IMAD.HI.U32 R54, R11, R67, RZ ;  /* 0x000000430b367227 */ /* 0x000fc800078e00ff */
[----:B------:R-:W-:Y:S02]  /*2da0*/  IMAD.MOV R54, RZ, RZ, -R54 ;  /* 0x000000ffff367224 */ /* 0x000fe400078e0a36 */
[----:B------:R-:W-:Y:S02]  /*2db0*/  IMAD.MOV R56, RZ, RZ, -R56 ;  /* 0x000000ffff387224 */ /* 0x000fe400078e0a38 */
[--C-:B------:R-:W-:Y:S01]  /*2dc0*/  @!P5 IMAD.IADD R59, R59, 0x1, -R2.reuse ;  /* 0x000000013b3bd824 */ /* 0x100fe200078e0a02 */
[C---:B------:R-:W-:Y:S01]  /*2dd0*/  ISETP.GT.U32.AND P5, PT, R2.reuse, R63, PT ;  /* 0x0000003f0200720c */ /* 0x040fe20003fa4070 */
[C---:B------:R-:W-:Y:S01]  /*2de0*/  IMAD R67, R2.reuse, R54, R67 ;  /* 0x0000003602437224 */ /* 0x040fe200078e0243 */
[----:B------:R-:W-:Y:S01]  /*2df0*/  IABS R54, R78 ;  /* 0x0000004e00367213 */ /* 0x000fe20000000000 */
[----:B------:R-:W-:Y:S01]  /*2e00*/  @!P2 IMAD.IADD R61, R61, 0x1, -R2 ;  /* 0x000000013d3da824 */ /* 0x000fe200078e0a02 */
[----:B------:R-:W-:Y:S01]  /*2e10*/  ISETP.GT.U32.AND P2, PT, R2, R55, PT ;  /* 0x000000370200720c */ /* 0x000fe20003f44070 */
[----:B------:R-:W-:-:S02]  /*2e20*/  IMAD.MOV.U32 R66, RZ, RZ, R59 ;  /* 0x000000ffff427224 */ /* 0x000fc400078e003b */
[C---:B------:R-:W-:Y:S02]  /*2e30*/  IMAD R69, R2.reuse, R52, R69 ;  /* 0x0000003402457224 */ /* 0x040fe400078e0245 */
[----:B------:R-:W-:Y:S02]  /*2e40*/  @!P1 IMAD.MOV R66, RZ, RZ, -R66 ;  /* 0x000000ffff429224 */ /* 0x000fe400078e0a42 */
[C---:B------:R-:W-:Y:S02]  /*2e50*/  IMAD R71, R2.reuse, R56, R71 ;  /* 0x0000003802477224 */ /* 0x040fe400078e0247 */
[----:B------:R-:W-:Y:S01]  /*2e60*/  @!P5 IMAD.IADD R63, R63, 0x1, -R2 ;  /* 0x000000013f3fd824 */ /* 0x000fe200078e0a02 */
[C---:B------:R-:W-:Y:S01]  /*2e70*/  ISETP.GT.U32.AND P5, PT, R2.reuse, R61, PT ;  /* 0x0000003d0200720c */ /* 0x040fe20003fa4070 */
[----:B------:R-:W0:Y:S01]  /*2e80*/  I2F.RP R56, R85 ;  /* 0x0000005500387306 */ /* 0x000e220000209400 */
[----:B------:R-:W-:Y:S02]  /*2e90*/  IMAD.HI.U32 R52, R11, R54, RZ ;  /* 0x000000360b347227 */ /* 0x000fe400078e00ff */
[----:B------:R-:W-:-:S02]  /*2ea0*/  ISETP.GT.U32.AND P1, PT, R2, R63, PT ;  /* 0x0000003f0200720c */ /* 0x000fc40003f24070 */
[----:B------:R-:W-:Y:S02]  /*2eb0*/  @!P2 IMAD.IADD R55, R55, 0x1, -R2 ;  /* 0x000000013737a824 */ /* 0x000fe400078e0a02 */
[----:B------:R-:W-:Y:S02]  /*2ec0*/  IMAD.MOV R57, RZ, RZ, -R52 ;  /* 0x000000ffff397224 */ /* 0x000fe400078e0a34 */
[----:B------:R-:W-:Y:S01]  /*2ed0*/  IMAD.HI.U32 R53, R11, R73, RZ ;  /* 0x000000490b357227 */ /* 0x000fe200078e00ff */
[----:B------:R-:W-:-:S03]  /*2ee0*/  ISETP.GT.U32.AND P2, PT, R2, R55, PT ;  /* 0x000000370200720c */ /* 0x000fc60003f44070 */
[----:B------:R-:W-:Y:S01]  /*2ef0*/  @!P5 IMAD.IADD R61, R61, 0x1, -R2 ;  /* 0x000000013d3dd824 */ /* 0x000fe200078e0a02 */
[C---:B------:R-:W-:Y:S01]  /*2f00*/  ISETP.GT.U32.AND P5, PT, R2.reuse, R65, PT ;  /* 0x000000410200720c */ /* 0x040fe20003fa4070 */
[C---:B------:R-:W-:Y:S01]  /*2f10*/  IMAD R57, R2.reuse, R57, R54 ;  /* 0x0000003902397224 */ /* 0x040fe200078e0236 */
[----:B0-----:R-:W0:Y:S01]  /*2f20*/  MUFU.RCP R56, R56 ;  /* 0x0000003800387308 */ /* 0x001e220000001000 */
[----:B------:R-:W-:Y:S01]  /*2f30*/  @!P1 IMAD.IADD R63, R63, 0x1, -R2 ;  /* 0x000000013f3f9824 */ /* 0x000fe200078e0a02 */
[----:B------:R-:W-:Y:S01]  /*2f40*/  ISETP.GT.U32.AND P1, PT, R2, R67, PT ;  /* 0x000000430200720c */ /* 0x000fe20003f24070 */
[----:B------:R-:W-:Y:S01]  /*2f50*/  IMAD.MOV R53, RZ, RZ, -R53 ;  /* 0x000000ffff357224 */ /* 0x000fe200078e0a35 */
[----:B------:R-:W-:Y:S01]  /*2f60*/  IADD3 R54, R3, 0x1, RZ ;  /* 0x0000000103367810 */ /* 0x000fe20007ffe0ff */
[----:B------:R-:W-:-:S03]  /*2f70*/  IMAD.HI.U32 R52, R11, R58, RZ ;  /* 0x0000003a0b347227 */ /* 0x000fc600078e00ff */
[----:B------:R-:W-:Y:S01]  /*2f80*/  IABS R81, R54 ;  /* 0x0000003600517213 */ /* 0x000fe20000000000 */
[--C-:B------:R-:W-:Y:S01]  /*2f90*/  @!P2 IMAD.IADD R55, R55, 0x1, -R2.reuse ;  /* 0x000000013737a824 */ /* 0x100fe200078e0a02 */
[C---:B------:R-:W-:Y:S01]  /*2fa0*/  ISETP.GT.U32.AND P2, PT, R2.reuse, R69, PT ;  /* 0x000000450200720c */ /* 0x040fe20003f44070 */
[--C-:B------:R-:W-:Y:S01]  /*2fb0*/  @!P5 IMAD.IADD R65, R65, 0x1, -R2.reuse ;  /* 0x000000014141d824 */ /* 0x100fe200078e0a02 */
[C---:B------:R-:W-:Y:S01]  /*2fc0*/  ISETP.GT.U32.AND P5, PT, R2.reuse, R71, PT ;  /* 0x000000470200720c */ /* 0x040fe20003fa4070 */
[C---:B------:R-:W-:Y:S02]  /*2fd0*/  IMAD R73, R2.reuse, R53, R73 ;  /* 0x0000003502497224 */ /* 0x040fe400078e0249 */
[----:B------:R-:W-:Y:S01]  /*2fe0*/  @!P1 IMAD.IADD R67, R67, 0x1, -R2 ;  /* 0x0000000143439824 */ /* 0x000fe200078e0a02 */
[----:B------:R-:W-:Y:S01]  /*2ff0*/  ISETP.GT.U32.AND P1, PT, R2, R57, PT ;  /* 0x000000390200720c */ /* 0x000fe20003f24070 */
[----:B------:R-:W-:-:S04]  /*3000*/  IMAD.HI.U32 R53, R11, R68, RZ ;  /* 0x000000440b357227 */ /* 0x000fc800078e00ff */
[----:B------:R-:W-:Y:S02]  /*3010*/  IMAD.MOV R75, RZ, RZ, -R52 ;  /* 0x000000ffff4b7224 */ /* 0x000fe400078e0a34 */
[--C-:B------:R-:W-:Y:S01]  /*3020*/  @!P2 IMAD.IADD R69, R69, 0x1, -R2.reuse ;  /* 0x000000014545a824 */ /* 0x100fe200078e0a02 */
[C---:B------:R-:W-:Y:S01]  /*3030*/  ISETP.GT.U32.AND P2, PT, R2.reuse, R65, PT ;  /* 0x000000410200720c */ /* 0x040fe20003f44070 */
[--C-:B------:R-:W-:Y:S01]  /*3040*/  @!P5 IMAD.IADD R71, R71, 0x1, -R2.reuse ;  /* 0x000000014747d824 */ /* 0x100fe200078e0a02 */
[C---:B------:R-:W-:Y:S01]  /*3050*/  ISETP.GT.U32.AND P5, PT, R2.reuse, R67, PT ;  /* 0x000000430200720c */ /* 0x040fe20003fa4070 */
[----:B------:R-:W-:Y:S02]  /*3060*/  IMAD.MOV R53, RZ, RZ, -R53 ;  /* 0x000000ffff357224 */ /* 0x000fe400078e0a35 */
[----:B------:R-:W-:Y:S01]  /*3070*/  @!P1 IMAD.IADD R57, R57, 0x1, -R2 ;  /* 0x0000000139399824 */ /* 0x000fe200078e0a02 */
[C---:B------:R-:W-:Y:S01]  /*3080*/  ISETP.GT.U32.AND P1, PT, R2.reuse, R71, PT ;  /* 0x000000470200720c */ /* 0x040fe20003f24070 */
[----:B------:R-:W-:Y:S01]  /*3090*/  IMAD R59, R2, R75, R58 ;  /* 0x0000004b023b7224 */ /* 0x000fe200078e023a */
[----:B0-----:R-:W-:Y:S01]  /*30a0*/  IADD3 R58, R56, 0xffffffe, RZ ;  /* 0x0ffffffe383a7810 */ /* 0x001fe20007ffe0ff */
[----:B------:R-:W-:Y:S01]  /*30b0*/  @!P0 IMAD.MOV R61, RZ, RZ, -R61 ;  /* 0x000000ffff3d8224 */ /* 0x000fe200078e0a3d */
[C---:B------:R-:W-:Y:S01]  /*30c0*/  ISETP.GT.U32.AND P0, PT, R2.reuse, R69, PT ;  /* 0x000000450200720c */ /* 0x040fe20003f04070 */
[----:B------:R-:W-:Y:S01]  /*30d0*/  @!P6 IMAD.MOV R63, RZ, RZ, -R63 ;  /* 0x000000ffff3fe224 */ /* 0x000fe200078e0a3f */
[C---:B------:R-:W-:Y:S01]  /*30e0*/  ISETP.GT.U32.AND P6, PT, R2.reuse, R57, PT ;  /* 0x000000390200720c */ /* 0x040fe20003fc4070 */
[----:B------:R-:W-:Y:S01]  /*30f0*/  @!P2 IMAD.IADD R65, R65, 0x1, -R2 ;  /* 0x000000014141a824 */ /* 0x000fe200078e0a02 */
[C---:B------:R-:W-:Y:S01]  /*3100*/  ISETP.GT.U32.AND P2, PT, R2.reuse, R73, PT ;  /* 0x000000490200720c */ /* 0x040fe20003f44070 */
[----:B------:R-:W-:-:S02]  /*3110*/  IMAD R75, R2, R53, R68 ;  /* 0x00000035024b7224 */ /* 0x000fc400078e0244 */
[----:B------:R-:W-:-:S04]  /*3120*/  IMAD.HI.U32 R52, R11, R77, RZ ;  /* 0x0000004d0b347227 */ /* 0x000fc800078e00ff */
[----:B------:R-:W-:-:S04]  /*3130*/  IMAD.HI.U32 R53, R11, R79, RZ ;  /* 0x0000004f0b357227 */ /* 0x000fc800078e00ff */
[----:B------:R-:W-:-:S04]  /*3140*/  IMAD.HI.U32 R56, R11, R81, RZ ;  /* 0x000000510b387227 */ /* 0x000fc800078e00ff */
[----:B------:R-:W-:Y:S02]  /*3150*/  IMAD.MOV R52, RZ, RZ, -R52 ;  /* 0x000000ffff347224 */ /* 0x000fe400078e0a34 */
[----:B------:R-:W-:Y:S02]  /*3160*/  IMAD.MOV R53, RZ, RZ, -R53 ;  /* 0x000000ffff357224 */ /* 0x000fe400078e0a35 */
[----:B------:R-:W-:Y:S02]  /*3170*/  IMAD.MOV R56, RZ, RZ, -R56 ;  /* 0x000000ffff387224 */ /* 0x000fe400078e0a38 */
[C---:B------:R-:W-:Y:S02]  /*3180*/  IMAD R77, R2.reuse, R52, R77 ;  /* 0x00000034024d7224 */ /* 0x040fe400078e024d */
[C---:B------:R-:W-:Y:S02]  /*3190*/  IMAD R79, R2.reuse, R53, R79 ;  /* 0x00000035024f7224 */ /* 0x040fe400078e024f */
[C---:B------:R-:W-:Y:S01]  /*31a0*/  IMAD R81, R2.reuse, R56, R81 ;  /* 0x0000003802517224 */ /* 0x040fe200078e0251 */
[----:B------:R-:W0:Y:S01]  /*31b0*/  F2I.FTZ.U32.TRUNC.NTZ R53, R58 ;  /* 0x0000003a00357305 */ /* 0x000e22000021f000 */
[----:B------:R-:W-:Y:S01]  /*31c0*/  @!P5 IMAD.IADD R67, R67, 0x1, -R2 ;  /* 0x000000014343d824 */ /* 0x000fe200078e0a02 */
[----:B------:R-:W-:Y:S01]  /*31d0*/  ISETP.GT.U32.AND P5, PT, R2, R59, PT ;  /* 0x0000003b0200720c */ /* 0x000fe20003fa4070 */
[----:B------:R-:W-:-:S04]  /*31e0*/  IMAD.HI.U32 R11, R11, R83, RZ ;  /* 0x000000530b0b7227 */ /* 0x000fc800078e00ff */
[--C-:B------:R-:W-:Y:S01]  /*31f0*/  @!P0 IMAD.IADD R69, R69, 0x1, -R2.reuse ;  /* 0x0000000145458824 */ /* 0x100fe200078e0a02 */
[C---:B------:R-:W-:Y:S01]  /*3200*/  ISETP.GT.U32.AND P0, PT, R2.reuse, R75, PT ;  /* 0x0000004b0200720c */ /* 0x040fe20003f04070 */
[--C-:B------:R-:W-:Y:S01]  /*3210*/  @!P1 IMAD.IADD R71, R71, 0x1, -R2.reuse ;  /* 0x0000000147479824 */ /* 0x100fe200078e0a02 */
[C---:B------:R-:W-:Y:S01]  /*3220*/  ISETP.GT.U32.AND P1, PT, R2.reuse, R77, PT ;  /* 0x0000004d0200720c */ /* 0x040fe20003f24070 */
[--C-:B------:R-:W-:Y:S01]  /*3230*/  @!P6 IMAD.IADD R57, R57, 0x1, -R2.reuse ;  /* 0x000000013939e824 */ /* 0x100fe200078e0a02 */
[C---:B------:R-:W-:Y:S01]  /*3240*/  ISETP.GT.U32.AND P6, PT, R2.reuse, R79, PT ;  /* 0x0000004f0200720c */ /* 0x040fe20003fc4070 */
[--C-:B------:R-:W-:Y:S01]  /*3250*/  @!P2 IMAD.IADD R73, R73, 0x1, -R2.reuse ;  /* 0x000000014949a824 */ /* 0x100fe200078e0a02 */
[----:B------:R-:W-:Y:S01]  /*3260*/  ISETP.GT.U32.AND P2, PT, R2, R81, PT ;  /* 0x000000510200720c */ /* 0x000fe20003f44070 */
[----:B------:R-:W-:Y:S02]  /*3270*/  IMAD.MOV R11, RZ, RZ, -R11 ;  /* 0x000000ffff0b7224 */ /* 0x000fe400078e0a0b */
[----:B------:R-:W-:-:S02]  /*3280*/  @!P5 IMAD.IADD R59, R59, 0x1, -R2 ;  /* 0x000000013b3bd824 */ /* 0x000fc400078e0a02 */
[----:B------:R-:W-:Y:S02]  /*3290*/  IMAD R83, R2, R11, R83 ;  /* 0x0000000b02537224 */ /* 0x000fe400078e0253 */
[--C-:B------:R-:W-:Y:S01]  /*32a0*/  @!P0 IMAD.IADD R75, R75, 0x1, -R2.reuse ;  /* 0x000000014b4b8824 */ /* 0x100fe200078e0a02 */
[----:B------:R-:W-:Y:S01]  /*32b0*/  ISETP.GE.AND P0, PT, R70, RZ, PT ;  /* 0x000000ff4600720c */ /* 0x000fe20003f06270 */
[--C-:B------:R-:W-:Y:S01]  /*32c0*/  @!P1 IMAD.IADD R77, R77, 0x1, -R2.reuse ;  /* 0x000000014d4d9824 */ /* 0x100fe200078e0a02 */
[----:B------:R-:W-:Y:S01]  /*32d0*/  ISETP.GT.U32.AND P5, PT, R2, R83, PT ;  /* 0x000000530200720c */ /* 0x000fe20003fa4070 */
[--C-:B------:R-:W-:Y:S01]  /*32e0*/  @!P6 IMAD.IADD R79, R79, 0x1, -R2.reuse ;  /* 0x000000014f4fe824 */ /* 0x100fe200078e0a02 */
[----:B------:R-:W-:Y:S01]  /*32f0*/  ISETP.GE.AND P1, PT, R74, RZ, PT ;  /* 0x000000ff4a00720c */ /* 0x000fe20003f26270 */
[----:B------:R-:W-:Y:S01]  /*3300*/  @!P2 IMAD.IADD R81, R81, 0x1, -R2 ;  /* 0x000000015151a824 */ /* 0x000fe200078e0a02 */
[----:B------:R-:W-:Y:S01]  /*3310*/  ISETP.GE.AND P6, PT, R76, RZ, PT ;  /* 0x000000ff4c00720c */ /* 0x000fe20003fc6270 */
[----:B0-----:R-:W-:Y:S01]  /*3320*/  IMAD.MOV R52, RZ, RZ, -R53 ;  /* 0x000000ffff347224 */ /* 0x001fe200078e0a35 */
[----:B------:R-:W-:Y:S01]  /*3330*/  ISETP.GE.AND P2, PT, R78, RZ, PT ;  /* 0x000000ff4e00720c */ /* 0x000fe20003f46270 */
[----:B------:R-:W-:-:S02]  /*3340*/  IMAD.MOV.U32 R68, RZ, RZ, R55 ;  /* 0x000000ffff447224 */ /* 0x000fc400078e0037 */
[----:B------:R-:W-:Y:S02]  /*3350*/  IMAD R11, R52, R85, RZ ;  /* 0x00000055340b7224 */ /* 0x000fe400078e02ff */
[----:B------:R-:W-:Y:S02]  /*3360*/  IMAD.MOV.U32 R52, RZ, RZ, RZ ;  /* 0x000000ffff347224 */ /* 0x000fe400078e00ff */
[----:B------:R-:W-:Y:S01]  /*3370*/  @!P3 IMAD.MOV R68, RZ, RZ, -R68 ;  /* 0x000000ffff44b224 */ /* 0x000fe200078e0a44 */
[----:B------:R-:W-:Y:S01]  /*3380*/  ISETP.GT.U32.AND P3, PT, R2, R73, PT ;  /* 0x000000490200720c */ /* 0x000fe20003f64070 */
[----:B------:R-:W-:Y:S01]  /*3390*/  IMAD.HI.U32 R52, R53, R11, R52 ;  /* 0x0000000b35347227 */ /* 0x000fe200078e0034 */
[----:B------:R-:W-:-:S03]  /*33a0*/  LOP3.LUT R11, R5, 0x7, RZ, 0xc0, !PT ;  /* 0x00000007050b7812 */ /* 0x000fc600078ec0ff */
[----:B------:R-:W-:Y:S01]  /*33b0*/  @!P5 IMAD.IADD R83, R83, 0x1, -R2 ;  /* 0x000000015353d824 */ /* 0x000fe200078e0a02 */
[C---:B------:R-:W-:Y:S01]  /*33c0*/  ISETP.GT.U32.AND P5, PT, R2.reuse, R79, PT ;  /* 0x0000004f0200720c */ /* 0x040fe20003fa4070 */
[----:B------:R-:W-:Y:S02]  /*33d0*/  IMAD.MOV.U32 R70, RZ, RZ, R57 ;  /* 0x000000ffff467224 */ /* 0x000fe400078e0039 */
[----:B------:R-:W-:Y:S01]  /*33e0*/  @!P4 IMAD.MOV R65, RZ, RZ, -R65 ;  /* 0x000000ffff41c224 */ /* 0x000fe200078e0a41 */
[C---:B------:R-:W-:Y:S01]  /*33f0*/  ISETP.GT.U32.AND P4, PT, R2.reuse, R59, PT ;  /* 0x0000003b0200720c */ /* 0x040fe20003f84070 */
[----:B------:R-:W-:Y:S01]  /*3400*/  @!P0 IMAD.MOV R67, RZ, RZ, -R67 ;  /* 0x000000ffff438224 */ /* 0x000fe200078e0a43 */
[C---:B------:R-:W-:Y:S01]  /*3410*/  ISETP.GT.U32.AND P0, PT, R2.reuse, R75, PT ;  /* 0x0000004b0200720c */ /* 0x040fe20003f04070 */
[----:B------:R-:W-:Y:S01]  /*3420*/  @!P1 IMAD.MOV R69, RZ, RZ, -R69 ;  /* 0x000000ffff459224 */ /* 0x000fe200078e0a45 */
[C---:B------:R-:W-:Y:S01]  /*3430*/  ISETP.GT.U32.AND P1, PT, R2.reuse, R77, PT ;  /* 0x0000004d0200720c */ /* 0x040fe20003f24070 */
[----:B------:R-:W-:Y:S01]  /*3440*/  @!P6 IMAD.MOV R71, RZ, RZ, -R71 ;  /* 0x000000ffff47e224 */ /* 0x000fe200078e0a47 */
[C---:B------:R-:W-:Y:S01]  /*3450*/  ISETP.GT.U32.AND P6, PT, R2.reuse, R81, PT ;  /* 0x000000510200720c */ /* 0x040fe20003fc4070 */
[----:B------:R-:W-:Y:S01]  /*3460*/  @!P2 IMAD.MOV R70, RZ, RZ, -R70 ;  /* 0x000000ffff46a224 */ /* 0x000fe200078e0a46 */
[----:B------:R-:W-:Y:S01]  /*3470*/  ISETP.GT.U32.AND P2, PT, R2, R83, PT ;  /* 0x000000530200720c */ /* 0x000fe20003f44070 */
[----:B------:R-:W-:-:S04]  /*3480*/  IMAD.HI.U32 R52, R52, R72, RZ ;  /* 0x0000004834347227 */ /* 0x000fc800078e00ff */
[----:B------:R-:W-:Y:S02]  /*3490*/  IMAD.MOV R52, RZ, RZ, -R52 ;  /* 0x000000ffff347224 */ /* 0x000fe400078e0a34 */
[----:B------:R-:W-:Y:S01]  /*34a0*/  @!P3 IMAD.IADD R73, R73, 0x1, -R2 ;  /* 0x000000014949b824 */ /* 0x000fe200078e0a02 */
[----:B------:R-:W-:Y:S01]  /*34b0*/  ISETP.GE.AND P3, PT, R80, RZ, PT ;  /* 0x000000ff5000720c */ /* 0x000fe20003f66270 */
[----:B------:R-:W-:Y:S01]  /*34c0*/  IMAD R72, R85, R52, R72 ;  /* 0x0000003455487224 */ /* 0x000fe200078e0248 */
[----:B------:R-:W-:Y:S01]  /*34d0*/  SHF.R.S32.HI R52, RZ, 0x2, R5 ;  /* 0x00000002ff347819 */ /* 0x000fe20000011405 */
[--C-:B------:R-:W-:Y:S02]  /*34e0*/  @!P4 IMAD.IADD R59, R59, 0x1, -R2.reuse ;  /* 0x000000013b3bc824 */ /* 0x100fe400078e0a02 */
[--C-:B------:R-:W-:Y:S01]  /*34f0*/  @!P0 IMAD.IADD R75, R75, 0x1, -R2.reuse ;  /* 0x000000014b4b8824 */ /* 0x100fe200078e0a02 */
[----:B------:R-:W-:Y:S01]  /*3500*/  ISETP.GT.U32.AND P4, PT, R85, R72, PT ;  /* 0x000000485500720c */ /* 0x000fe20003f84070 */
[--C-:B------:R-:W-:Y:S01]  /*3510*/  @!P1 IMAD.IADD R77, R77, 0x1, -R2.reuse ;  /* 0x000000014d4d9824 */ /* 0x100fe200078e0a02 */
[----:B------:R-:W-:Y:S01]  /*3520*/  ISETP.GE.AND P0, PT, R82, RZ, PT ;  /* 0x000000ff5200720c */ /* 0x000fe20003f06270 */
[--C-:B------:R-:W-:Y:S01]  /*3530*/  @!P5 IMAD.IADD R79, R79, 0x1, -R2.reuse ;  /* 0x000000014f4fd824 */ /* 0x100fe200078e0a02 */
[----:B------:R-:W-:Y:S01]  /*3540*/  ISETP.GE.AND P1, PT, R84, RZ, PT ;  /* 0x000000ff5400720c */ /* 0x000fe20003f26270 */
[--C-:B------:R-:W-:Y:S01]  /*3550*/  @!P6 IMAD.IADD R81, R81, 0x1, -R2.reuse ;  /* 0x000000015151e824 */ /* 0x100fe200078e0a02 */
[----:B------:R-:W-:Y:S01]  /*3560*/  ISETP.GE.AND P5, PT, R86, RZ, PT ;  /* 0x000000ff5600720c */ /* 0x000fe20003fa6270 */
[----:B------:R-:W-:Y:S01]  /*3570*/  @!P2 IMAD.IADD R83, R83, 0x1, -R2 ;  /* 0x000000015353a824 */ /* 0x000fe200078e0a02 */
[----:B------:R-:W-:Y:S01]  /*3580*/  SGXT R2, R52, 0x1 ;  /* 0x000000013402781a */ /* 0x000fe20000000200 */
[----:B------:R-:W-:Y:S01]  /*3590*/  @!P3 IMAD.MOV R73, RZ, RZ, -R73 ;  /* 0x000000ffff49b224 */ /* 0x000fe200078e0a49 */
[----:B------:R-:W-:Y:S01]  /*35a0*/  ISETP.GE.AND P6, PT, R87, RZ, PT ;  /* 0x000000ff5700720c */ /* 0x000fe20003fc6270 */
[----:B------:R-:W-:Y:S01]  /*35b0*/  IMAD R55, R11, 0x90, RZ ;  /* 0x000000900b377824 */ /* 0x000fe200078e02ff */
[----:B------:R-:W-:Y:S01]  /*35c0*/  LOP3.LUT R2, R2, 0x90, RZ, 0xc0, !PT ;  /* 0x0000009002027812 */ /* 0x000fe200078ec0ff */
[----:B------:R-:W-:Y:S01]  /*35d0*/  IMAD.SHL.U32 R52, R5, 0x2, RZ ;  /* 0x0000000205347824 */ /* 0x000fe200078e00ff */
[----:B------:R-:W-:Y:S01]  /*35e0*/  ISETP.GE.AND P2, PT, R54, RZ, PT ;  /* 0x000000ff3600720c */ /* 0x000fe20003f46270 */
[----:B------:R-:W-:Y:S01]  /*35f0*/  @!P4 IMAD.IADD R72, R72, 0x1, -R85 ;  /* 0x000000014848c824 */ /* 0x000fe200078e0a55 */
[----:B------:R-:W-:Y:S01]  /*3600*/  ISETP.GE.AND P3, PT, R3, RZ, PT ;  /* 0x000000ff0300720c */ /* 0x000fe20003f66270 */
[----:B------:R-:W-:Y:S01]  /*3610*/  @!P1 IMAD.MOV R75, RZ, RZ, -R75 ;  /* 0x000000ffff4b9224 */ /* 0x000fe200078e0a4b */
[----:B------:R-:W-:Y:S01]  /*3620*/  LOP3.LUT R53, R2, 0x60, R193, 0xf8, !PT ;  /* 0x0000006002357812 */ /* 0x000fe200078ef8c1 */
[----:B------:R-:W-:Y:S01]  /*3630*/  IMAD.SHL.U32 R2, R5, 0x10, RZ ;  /* 0x0000001005027824 */ /* 0x000fe200078e00ff */
[----:B------:R-:W-:Y:S01]  /*3640*/  SHF.R.S32.HI R11, RZ, 0x1f, R0 ;  /* 0x0000001fff0b7819 */ /* 0x000fe20000011400 */
[----:B------:R-:W-:Y:S01]  /*3650*/  @!P5 IMAD.MOV R77, RZ, RZ, -R77 ;  /* 0x000000ffff4dd224 */ /* 0x000fe200078e0a4d */
[--C-:B------:R-:W-:Y:S01]  /*3660*/  LOP3.LUT R53, R53, 0x10, R52.reuse, 0x78, !PT ;  /* 0x0000001035357812 */ /* 0x100fe200078e7834 */
[----:B------:R-:W-:Y:S01]  /*3670*/  @!P6 IMAD.MOV R79, RZ, RZ, -R79 ;  /* 0x000000ffff4fe224 */ /* 0x000fe200078e0a4f */
[----:B------:R-:W-:Y:S01]  /*3680*/  LOP3.LUT R194, R2, 0x100, RZ, 0xc0, !PT ;  /* 0x0000010002c27812 */ /* 0x000fe200078ec0ff */
[----:B------:R-:W-:Y:S01]  /*3690*/  CS2R R86, SRZ ;  /* 0x0000000000567805 */ /* 0x000fe2000001ff00 */
[----:B------:R-:W-:Y:S01]  /*36a0*/  LEA.HI R11, R11, R0, RZ, 0x6 ;  /* 0x000000000b0b7211 */ /* 0x000fe200078f30ff */
[----:B------:R-:W-:Y:S01]  /*36b0*/  IMAD.MOV.U32 R0, RZ, RZ, R59 ;  /* 0x000000ffff007224 */ /* 0x000fe200078e003b */
[----:B------:R-:W-:Y:S01]  /*36c0*/  LOP3.LUT R54, R55, 0x30, R52, 0x78, !PT ;  /* 0x0000003037367812 */ /* 0x000fe200078e7834 */
[----:B------:R-:W-:Y:S01]  /*36d0*/  IMAD.IADD R194, R194, 0x1, R53 ;  /* 0x00000001c2c27824 */ /* 0x000fe200078e0235 */
[----:B------:R-:W-:Y:S01]  /*36e0*/  ISETP.GT.U32.AND P4, PT, R85, R72, PT ;  /* 0x000000485500720c */ /* 0x000fe20003f84070 */
[----:B------:R-:W-:Y:S01]  /*36f0*/  @!P0 IMAD.MOV R0, RZ, RZ, -R0 ;  /* 0x000000ffff008224 */ /* 0x000fe200078e0a00 */
[----:B------:R-:W-:Y:S01]  /*3700*/  ISETP.NE.AND P0, PT, RZ, c[0x0][0x17c], PT ;  /* 0x00005f00ff007a0c */ /* 0x000fe20003f05270 */
[----:B------:R-:W-:Y:S01]  /*3710*/  @!P2 IMAD.MOV R81, RZ, RZ, -R81 ;  /* 0x000000ffff51a224 */ /* 0x000fe200078e0a51 */
[----:B------:R-:W-:Y:S01]  /*3720*/  LOP3.LUT R53, RZ, c[0x0][0x17c], RZ, 0x33, !PT ;  /* 0x00005f00ff357a12 */ /* 0x000fe200078e33ff */
[----:B------:R-:W-:Y:S01]  /*3730*/  @!P3 IMAD.MOV R83, RZ, RZ, -R83 ;  /* 0x000000ffff53b224 */ /* 0x000fe200078e0a53 */
[----:B------:R-:W-:-:S02]  /*3740*/  LOP3.LUT R193, R54, 0x400, R193, 0xf8, !PT ;  /* 0x0000040036c17812 */ /* 0x000fc400078ef8c1 */
[----:B------:R-:W-:Y:S01]  /*3750*/  SEL R52, R53, R6, !P0 ;  /* 0x0000000635347207 */ /* 0x000fe20004000000 */
[----:B------:R-:W-:Y:S01]  /*3760*/  IMAD R6, R219, c[0x0][0x188], RZ ;  /* 0x00006200db067a24 */ /* 0x000fe200078e02ff */
[C---:B------:R-:W-:Y:S01]  /*3770*/  SEL R54, R53.reuse, R7, !P0 ;  /* 0x0000000735367207 */ /* 0x040fe20004000000 */
[----:B------:R-:W-:Y:S01]  /*3780*/  IMAD R7, R220, c[0x0][0x188], RZ ;  /* 0x00006200dc077a24 */ /* 0x000fe200078e02ff */
[C---:B------:R-:W-:Y:S01]  /*3790*/  SEL R55, R53.reuse, R8, !P0 ;  /* 0x0000000835377207 */ /* 0x040fe20004000000 */
[----:B------:R-:W-:Y:S01]  /*37a0*/  @!P4 IMAD.IADD R72, R72, 0x1, -R85 ;  /* 0x000000014848c824 */ /* 0x000fe200078e0a55 */
[C---:B------:R-:W-:Y:S01]  /*37b0*/  SEL R56, R53.reuse, R10, !P0 ;  /* 0x0000000a35387207 */ /* 0x040fe20004000000 */
[----:B------:R-:W-:Y:S01]  /*37c0*/  IMAD R52, R52, c[0x0][0x190], RZ ;  /* 0x0000640034347a24 */ /* 0x000fe200078e02ff */
[C---:B------:R-:W-:Y:S01]  /*37d0*/  SEL R57, R53.reuse, R9, !P0 ;  /* 0x0000000935397207 */ /* 0x040fe20004000000 */
[----:B------:R-:W-:Y:S01]  /*37e0*/  IMAD R54, R54, c[0x0][0x190], RZ ;  /* 0x0000640036367a24 */ /* 0x000fe200078e02ff */
[C---:B------:R-:W-:Y:S01]  /*37f0*/  SEL R58, R53.reuse, R12, !P0 ;  /* 0x0000000c353a7207 */ /* 0x040fe20004000000 */
[----:B------:R-:W-:Y:S01]  /*3800*/  IMAD R12, R206, c[0x0][0x18c], RZ ;  /* 0x00006300ce0c7a24 */ /* 0x000fe200078e02ff */
[----:B------:R-:W-:Y:S01]  /*3810*/  SEL R16, R53, R16, !P0 ;  /* 0x0000001035107207 */ /* 0x000fe20004000000 */
        /* <DEDUP_REMOVED lines=10> */
[----:B------:R-:W-:Y:S01]  /*38c0*/  IMAD.MOV.U32 R9, RZ, RZ, c[0x0][0x18c] ;  /* 0x00006300ff097624 */ /* 0x000fe200078e00ff */
[C---:B------:R-:W-:Y:S01]  /*38d0*/  SEL R19, R53.reuse, R19, !P0 ;  /* 0x0000001335137207 */ /* 0x040fe20004000000 */
[----:B------:R-:W-:Y:S01]  /*38e0*/  IMAD.MOV.U32 R10, RZ, RZ, c[0x0][0x188] ;  /* 0x00006200ff0a7624 */ /* 0x000fe200078e00ff */
[C---:B------:R-:W-:Y:S01]  /*38f0*/  SEL R20, R53.reuse, R20, !P0 ;  /* 0x0000001435147207 */ /* 0x040fe20004000000 */
[----:B------:R-:W-:Y:S01]  /*3900*/  IMAD R13, R218, c[0x0][0x188], RZ ;  /* 0x00006200da0d7a24 */ /* 0x000fe200078e02ff */
[----:B------:R-:W-:Y:S01]  /*3910*/  SEL R21, R53, R21, !P0 ;  /* 0x0000001535157207 */ /* 0x000fe20004000000 */
[----:B------:R-:W-:Y:S01]  /*3920*/  IMAD R8, R221, c[0x0][0x188], RZ ;  /* 0x00006200dd087a24 */ /* 0x000fe200078e02ff */
[C---:B------:R-:W-:Y:S01]  /*3930*/  SEL R22, R53.reuse, R22, !P0 ;  /* 0x0000001635167207 */ /* 0x040fe20004000000 */
[----:B------:R-:W-:Y:S01]  /*3940*/  CS2R R84, SRZ ;  /* 0x0000000000547805 */ /* 0x000fe2000001ff00 */
[----:B------:R-:W-:Y:S01]  /*3950*/  SEL R23, R53, R23, !P0 ;  /* 0x0000001735177207 */ /* 0x000fe20004000000 */
[----:B------:R-:W-:Y:S01]  /*3960*/  IMAD.SHL.U32 R9, R9, 0x40, RZ ;  /* 0x0000004009097824 */ /* 0x000fe200078e00ff */
[C---:B------:R-:W-:Y:S01]  /*3970*/  SEL R24, R53.reuse, R24, !P0 ;  /* 0x0000001835187207 */ /* 0x040fe20004000000 */
[----:B------:R-:W-:Y:S01]  /*3980*/  IMAD.SHL.U32 R10, R10, 0x40, RZ ;  /* 0x000000400a0a7824 */ /* 0x000fe200078e00ff */
[----:B------:R-:W-:-:S02]  /*3990*/  SEL R25, R53, R25, !P0 ;  /* 0x0000001935197207 */ /* 0x000fc40004000000 */
[C---:B------:R-:W-:Y:S02]  /*39a0*/  SEL R26, R53.reuse, R26, !P0 ;  /* 0x0000001a351a7207 */ /* 0x040fe40004000000 */
[C---:B------:R-:W-:Y:S02]  /*39b0*/  SEL R27, R53.reuse, R27, !P0 ;  /* 0x0000001b351b7207 */ /* 0x040fe40004000000 */
[C---:B------:R-:W-:Y:S02]  /*39c0*/  SEL R28, R53.reuse, R28, !P0 ;  /* 0x0000001c351c7207 */ /* 0x040fe40004000000 */
[C---:B------:R-:W-:Y:S02]  /*39d0*/  SEL R29, R53.reuse, R29, !P0 ;  /* 0x0000001d351d7207 */ /* 0x040fe40004000000 */
[C---:B------:R-:W-:Y:S01]  /*39e0*/  SEL R30, R53.reuse, R30, !P0 ;  /* 0x0000001e351e7207 */ /* 0x040fe20004000000 */
[----:B------:R-:W-:Y:S01]  /*39f0*/  IMAD R74, R28, c[0x0][0x190], RZ ;  /* 0x000064001c4a7a24 */ /* 0x000fe200078e02ff */
[----:B------:R-:W-:-:S02]  /*3a00*/  SEL R31, R53, R31, !P0 ;  /* 0x0000001f351f7207 */ /* 0x000fc40004000000 */
[C---:B------:R-:W-:Y:S01]  /*3a10*/  SEL R33, R53.reuse, R33, !P0 ;  /* 0x0000002135217207 */ /* 0x040fe20004000000 */
[----:B------:R-:W-:Y:S01]  /*3a20*/  IMAD R101, R30, c[0x0][0x190], RZ ;  /* 0x000064001e657a24 */ /* 0x000fe200078e02ff */
[----:B------:R-:W-:Y:S01]  /*3a30*/  SEL R34, R53, R34, !P0 ;  /* 0x0000002235227207 */ /* 0x000fe20004000000 */
[----:B------:R-:W-:Y:S01]  /*3a40*/  IMAD R103, R31, c[0x0][0x190], RZ ;  /* 0x000064001f677a24 */ /* 0x000fe200078e02ff */
[----:B------:R-:W-:Y:S01]  /*3a50*/  SEL R32, R53, R32, !P0 ;  /* 0x0000002035207207 */ /* 0x000fe20004000000 */
        /* <DEDUP_REMOVED lines=39> */
[----:B------:R-:W-:Y:S01]  /*3cd0*/  SEL R149, R53, R64, !P0 ;  /* 0x0000004035957207 */ /* 0x000fe20004000000 */
        /* <DEDUP_REMOVED lines=33> */
[----:B------:R-:W-:Y:S01]  /*3ef0*/  ISETP.GE.AND P1, PT, R4, RZ, PT ;  /* 0x000000ff0400720c */ /* 0x000fe20003f26270 */
[----:B------:R-:W-:Y:S01]  /*3f00*/  IMAD R151, R151, c[0x0][0x190], RZ ;  /* 0x0000640097977a24 */ /* 0x000fe200078e02ff */
[----:B------:R-:W-:Y:S01]  /*3f10*/  ISETP.NE.AND P0, PT, RZ, c[0x0][0x178], PT ;  /* 0x00005e00ff007a0c */ /* 0x000fe20003f05270 */
[----:B------:R-:W-:Y:S01]  /*3f20*/  IMAD R153, R153, c[0x0][0x190], RZ ;  /* 0x0000640099997a24 */ /* 0x000fe200078e02ff */
[----:B------:R-:W-:Y:S01]  /*3f30*/  SHF.R.S32.HI R53, RZ, 0x1f, R12 ;  /* 0x0000001fff357819 */ /* 0x000fe2000001140c */
[----:B------:R-:W-:Y:S01]  /*3f40*/  IMAD R155, R155, c[0x0][0x190], RZ ;  /* 0x000064009b9b7a24 */ /* 0x000fe200078e02ff */
[----:B------:R-:W-:Y:S01]  /*3f50*/  SHF.R.S32.HI R205, RZ, 0x6, R11 ;  /* 0x00000006ffcd7819 */ /* 0x000fe2000001140b */
[----:B------:R-:W-:Y:S01]  /*3f60*/  IMAD R157, R157, c[0x0][0x190], RZ ;  /* 0x000064009d9d7a24 */ /* 0x000fe200078e02ff */
[----:B------:R-:W-:Y:S01]  /*3f70*/  SHF.L.U64.HI R11, R12, 0x1, R53 ;  /* 0x000000010c0b7819 */ /* 0x000fe20000010235 */
[----:B------:R-:W-:Y:S01]  /*3f80*/  IMAD R53, R16, c[0x0][0x190], RZ ;  /* 0x0000640010357a24 */ /* 0x000fe200078e02ff */
[----:B------:R-:W-:Y:S01]  /*3f90*/  LEA R18, P2, R55, c[0x0][0x168], 0x1 ;  /* 0x00005a0037127a11 */ /* 0x000fe200078408ff */
[----:B------:R-:W-:Y:S01]  /*3fa0*/  IMAD R159, R159, c[0x0][0x190], RZ ;  /* 0x000064009f9f7a24 */ /* 0x000fe200078e02ff */
[----:B------:R-:W-:Y:S01]  /*3fb0*/  LEA R20, P3, R56, c[0x0][0x168], 0x1 ;  /* 0x00005a0038147a11 */ /* 0x000fe200078608ff */
[----:B------:R-:W-:Y:S01]  /*3fc0*/  @!P1 IMAD.MOV R72, RZ, RZ, -R72 ;  /* 0x000000ffff489224 */ /* 0x000fe200078e0a48 */
[----:B------:R-:W-:Y:S01]  /*3fd0*/  LEA R16, P1, R54, c[0x0][0x168], 0x1 ;  /* 0x00005a0036107a11 */ /* 0x000fe200078208ff */
[----:B------:R-:W-:Y:S01]  /*3fe0*/  IMAD R161, R161, c[0x0][0x190], RZ ;  /* 0x00006400a1a17a24 */ /* 0x000fe200078e02ff */
[----:B------:R-:W-:Y:S01]  /*3ff0*/  @!P0 LOP3.LUT R72, RZ, c[0x0][0x178], RZ, 0x33, !PT ;  /* 0x00005e00ff488a12 */ /* 0x000fe200078e33ff */
[----:B------:R-:W-:Y:S01]  /*4000*/  IMAD R163, R163, c[0x0][0x190], RZ ;  /* 0x00006400a3a37a24 */ /* 0x000fe200078e02ff */
[----:B------:R-:W-:Y:S01]  /*4010*/  LEA R14, P0, R52, c[0x0][0x168], 0x1 ;  /* 0x00005a00340e7a11 */ /* 0x000fe200078008ff */
[----:B------:R-:W-:Y:S01]  /*4020*/  IMAD R165, R165, c[0x0][0x190], RZ ;  /* 0x00006400a5a57a24 */ /* 0x000fe200078e02ff */
[----:B------:R-:W-:Y:S01]  /*4030*/  LEA R22, P4, R57, c[0x0][0x168], 0x1 ;  /* 0x00005a0039167a11 */ /* 0x000fe200078808ff */
[----:B------:R-:W-:Y:S01]  /*4040*/  IMAD R72, R72, c[0x0][0x184], RZ ;  /* 0x0000610048487a24 */ /* 0x000fe200078e02ff */
[----:B------:R-:W-:Y:S01]  /*4050*/  LEA.HI.X.SX32 R15, R52, c[0x0][0x16c], 0x1, P0 ;  /* 0x00005b00340f7a11 */ /* 0x000fe200000f0eff */
[----:B------:R-:W-:Y:S01]  /*4060*/  IMAD R167, R167, c[0x0][0x190], RZ ;  /* 0x00006400a7a77a24 */ /* 0x000fe200078e02ff */
[----:B------:R-:W-:Y:S01]  /*4070*/  LEA R24, P5, R58, c[0x0][0x168], 0x1 ;  /* 0x00005a003a187a11 */ /* 0x000fe200078a08ff */
[----:B------:R-:W-:Y:S01]  /*4080*/  IMAD R169, R169, c[0x0][0x190], RZ ;  /* 0x00006400a9a97a24 */ /* 0x000fe200078e02ff */
[C---:B------:R-:W-:Y:S01]  /*4090*/  LEA R224, P6, R72.reuse, c[0x0][0x160], 0x1 ;  /* 0x0000580048e07a11 */ /* 0x040fe200078c08ff */
[----:B------:R-:W-:Y:S01]  /*40a0*/  IMAD R171, R171, c[0x0][0x190], RZ ;  /* 0x00006400abab7a24 */ /* 0x000fe200078e02ff */
[----:B------:R-:W-:Y:S01]  /*40b0*/  LEA R28, P0, R59, c[0x0][0x168], 0x1 ;  /* 0x00005a003b1c7a11 */ /* 0x000fe200078008ff */
[----:B------:R-:W-:Y:S01]  /*40c0*/  IMAD R173, R173, c[0x0][0x190], RZ ;  /* 0x00006400adad7a24 */ /* 0x000fe200078e02ff */
[----:B------:R-:W-:Y:S01]  /*40d0*/  LEA.HI.X.SX32 R225, R72, c[0x0][0x164], 0x1, P6 ;  /* 0x0000590048e17a11 */ /* 0x000fe200030f0eff */
[----:B------:R-:W-:Y:S01]  /*40e0*/  IMAD R175, R175, c[0x0][0x190], RZ ;  /* 0x00006400afaf7a24 */ /* 0x000fe200078e02ff */
[----:B------:R-:W-:Y:S01]  /*40f0*/  LEA R26, P6, R53, c[0x0][0x168], 0x1 ;  /* 0x00005a00351a7a11 */ /* 0x000fe200078c08ff */
[----:B------:R-:W-:Y:S01]  /*4100*/  IMAD R177, R177, c[0x0][0x190], RZ ;  /* 0x00006400b1b17a24 */ /* 0x000fe200078e02ff */
[----:B------:R-:W-:Y:S01]  /*4110*/  LEA.HI.X.SX32 R17, R54, c[0x0][0x16c], 0x1, P1 ;  /* 0x00005b0036117a11 */ /* 0x000fe200008f0eff */
[----:B------:R-:W-:Y:S01]  /*4120*/  IMAD R179, R179, c[0x0][0x190], RZ ;  /* 0x00006400b3b37a24 */ /* 0x000fe200078e02ff */
[----:B------:R-:W-:Y:S01]  /*4130*/  LEA.HI.X.SX32 R19, R55, c[0x0][0x16c], 0x1, P2 ;  /* 0x00005b0037137a11 */ /* 0x000fe200010f0eff */
[----:B------:R-:W-:Y:S01]  /*4140*/  IMAD R181, R181, c[0x0][0x190], RZ ;  /* 0x00006400b5b57a24 */ /* 0x000fe200078e02ff */
[----:B------:R-:W-:Y:S01]  /*4150*/  LEA.HI.X.SX32 R21, R56, c[0x0][0x16c], 0x1, P3 ;  /* 0x00005b0038157a11 */ /* 0x000fe200018f0eff */
[----:B------:R-:W-:Y:S01]  /*4160*/  CS2R R76, SRZ ;  /* 0x00000000004c7805 */ /* 0x000fe2000001ff00 */
[----:B------:R-:W-:Y:S01]  /*4170*/  LEA.HI.X.SX32 R23, R57, c[0x0][0x16c], 0x1, P4 ;  /* 0x00005b0039177a11 */ /* 0x000fe200020f0eff */
[----:B------:R-:W-:Y:S01]  /*4180*/  CS2R R78, SRZ ;  /* 0x00000000004e7805 */ /* 0x000fe2000001ff00 */
[----:B------:R-:W-:Y:S01]  /*4190*/  LEA.HI.X.SX32 R25, R58, c[0x0][0x16c], 0x1, P5 ;  /* 0x00005b003a197a11 */ /* 0x000fe200028f0eff */
[----:B------:R-:W-:Y:S01]  /*41a0*/  IMAD.SHL.U32 R12, R12, 0x2, RZ ;  /* 0x000000020c0c7824 */ /* 0x000fe200078e00ff */
[----:B------:R-:W-:-:S02]  /*41b0*/  LEA.HI.X.SX32 R27, R53, c[0x0][0x16c], 0x1, P6 ;  /* 0x00005b00351b7a11 */ /* 0x000fc400030f0eff */
[----:B------:R-:W-:Y:S02]  /*41c0*/  LEA.HI.X.SX32 R29, R59, c[0x0][0x16c], 0x1, P0 ;  /* 0x00005b003b1d7a11 */ /* 0x000fe400000f0eff */
[----:B------:R-:W-:Y:S02]  /*41d0*/  LEA R30, P1, R60, c[0x0][0x168], 0x1 ;  /* 0x00005a003c1e7a11 */ /* 0x000fe400078208ff */
[----:B------:R-:W-:Y:S02]  /*41e0*/  LEA R32, P2, R61, c[0x0][0x168], 0x1 ;  /* 0x00005a003d207a11 */ /* 0x000fe400078408ff */
[----:B------:R-:W-:Y:S02]  /*41f0*/  LEA R34, P3, R62, c[0x0][0x168], 0x1 ;  /* 0x00005a003e227a11 */ /* 0x000fe400078608ff */
[----:B------:R-:W-:Y:S02]  /*4200*/  LEA R36, P4, R63, c[0x0][0x168], 0x1 ;  /* 0x00005a003f247a11 */ /* 0x000fe400078808ff */
[----:B------:R-:W-:-:S02]  /*4210*/  LEA R38, P5, R64, c[0x0][0x168], 0x1 ;  /* 0x00005a0040267a11 */ /* 0x000fc400078a08ff */
[----:B------:R-:W-:Y:S02]  /*4220*/  LEA R40, P6, R65, c[0x0][0x168], 0x1 ;  /* 0x00005a0041287a11 */ /* 0x000fe400078c08ff */
[----:B------:R-:W-:Y:S02]  /*4230*/  LEA R42, P0, R66, c[0x0][0x168], 0x1 ;  /* 0x00005a00422a7a11 */ /* 0x000fe400078008ff */
[----:B------:R-:W-:Y:S02]  /*4240*/  LEA.HI.X.SX32 R31, R60, c[0x0][0x16c], 0x1, P1 ;  /* 0x00005b003c1f7a11 */ /* 0x000fe400008f0eff */
[----:B------:R-:W-:Y:S02]  /*4250*/  LEA.HI.X.SX32 R33, R61, c[0x0][0x16c], 0x1, P2 ;  /* 0x00005b003d217a11 */ /* 0x000fe400010f0eff */
[----:B------:R-:W-:Y:S02]  /*4260*/  LEA.HI.X.SX32 R35, R62, c[0x0][0x16c], 0x1, P3 ;  /* 0x00005b003e237a11 */ /* 0x000fe400018f0eff */
[----:B------:R-:W-:-:S02]  /*4270*/  LEA.HI.X.SX32 R37, R63, c[0x0][0x16c], 0x1, P4 ;  /* 0x00005b003f257a11 */ /* 0x000fc400020f0eff */
[----:B------:R-:W-:Y:S02]  /*4280*/  LEA.HI.X.SX32 R39, R64, c[0x0][0x16c], 0x1, P5 ;  /* 0x00005b0040277a11 */ /* 0x000fe400028f0eff */
[----:B------:R-:W-:Y:S02]  /*4290*/  LEA.HI.X.SX32 R41, R65, c[0x0][0x16c], 0x1, P6 ;  /* 0x00005b0041297a11 */ /* 0x000fe400030f0eff */
[----:B------:R-:W-:Y:S02]  /*42a0*/  LEA.HI.X.SX32 R43, R66, c[0x0][0x16c], 0x1, P0 ;  /* 0x00005b00422b7a11 */ /* 0x000fe400000f0eff */
[----:B------:R-:W-:Y:S02]  /*42b0*/  LEA R44, P1, R67, c[0x0][0x168], 0x1 ;  /* 0x00005a00432c7a11 */ /* 0x000fe400078208ff */
[----:B------:R-:W-:Y:S02]  /*42c0*/  LEA R46, P2, R68, c[0x0][0x168], 0x1 ;  /* 0x00005a00442e7a11 */ /* 0x000fe400078408ff */
[----:B------:R-:W-:-:S02]  /*42d0*/  LEA R48, P3, R69, c[0x0][0x168], 0x1 ;  /* 0x00005a0045307a11 */ /* 0x000fc400078608ff */
[----:B------:R-:W-:Y:S02]  /*42e0*/  LEA R50, P4, R70, c[0x0][0x168], 0x1 ;  /* 0x00005a0046327a11 */ /* 0x000fe400078808ff */
[----:B------:R-:W-:Y:S02]  /*42f0*/  LEA R52, P5, R71, c[0x0][0x168], 0x1 ;  /* 0x00005a0047347a11 */ /* 0x000fe400078a08ff */
[----:B------:R-:W-:Y:S02]  /*4300*/  LEA R54, P6, R73, c[0x0][0x168], 0x1 ;  /* 0x00005a0049367a11 */ /* 0x000fe400078c08ff */
[----:B------:R-:W-:Y:S02]  /*4310*/  LEA R56, P0, R74, c[0x0][0x168], 0x1 ;  /* 0x00005a004a387a11 */ /* 0x000fe400078008ff */
[----:B------:R-:W-:Y:S02]  /*4320*/  LEA.HI.X.SX32 R45, R67, c[0x0][0x16c], 0x1, P1 ;  /* 0x00005b00432d7a11 */ /* 0x000fe400008f0eff */
[----:B------:R-:W-:-:S02]  /*4330*/  LEA.HI.X.SX32 R47, R68, c[0x0][0x16c], 0x1, P2 ;  /* 0x00005b00442f7a11 */ /* 0x000fc400010f0eff */
[----:B------:R-:W-:Y:S02]  /*4340*/  LEA.HI.X.SX32 R49, R69, c[0x0][0x16c], 0x1, P3 ;  /* 0x00005b0045317a11 */ /* 0x000fe400018f0eff */
[----:B------:R-:W-:Y:S02]  /*4350*/  LEA.HI.X.SX32 R51, R70, c[0x0][0x16c], 0x1, P4 ;  /* 0x00005b0046337a11 */ /* 0x000fe400020f0eff */
[----:B------:R-:W-:Y:S02]  /*4360*/  LEA.HI.X.SX32 R53, R71, c[0x0][0x16c], 0x1, P5 ;  /* 0x00005b0047357a11 */ /* 0x000fe400028f0eff */
[----:B------:R-:W-:Y:S02]  /*4370*/  LEA.HI.X.SX32 R55, R73, c[0x0][0x16c], 0x1, P6 ;  /* 0x00005b0049377a11 */ /* 0x000fe400030f0eff */
[----:B------:R-:W-:Y:S02]  /*4380*/  LEA.HI.X.SX32 R57, R74, c[0x0][0x16c], 0x1, P0 ;  /* 0x00005b004a397a11 */ /* 0x000fe400000f0eff */
[----:B------:R-:W-:-:S02]  /*4390*/  LEA R58, P1, R75, c[0x0][0x168], 0x1 ;  /* 0x00005a004b3a7a11 */ /* 0x000fc400078208ff */
[----:B------:R-:W-:Y:S02]  /*43a0*/  LEA R100, P2, R101, c[0x0][0x168], 0x1 ;  /* 0x00005a0065647a11 */ /* 0x000fe400078408ff */
[----:B------:R-:W-:Y:S02]  /*43b0*/  LEA R102, P3, R103, c[0x0][0x168], 0x1 ;  /* 0x00005a0067667a11 */ /* 0x000fe400078608ff */
[----:B------:R-:W-:Y:S02]  /*43c0*/  LEA R104, P4, R105, c[0x0][0x168], 0x1 ;  /* 0x00005a0069687a11 */ /* 0x000fe400078808ff */
[----:B------:R-:W-:Y:S02]  /*43d0*/  LEA R106, P5, R107, c[0x0][0x168], 0x1 ;  /* 0x00005a006b6a7a11 */ /* 0x000fe400078a08ff */
[----:B------:R-:W-:Y:S02]  /*43e0*/  LEA R108, P6, R109, c[0x0][0x168], 0x1 ;  /* 0x00005a006d6c7a11 */ /* 0x000fe400078c08ff */
[----:B------:R-:W-:-:S02]  /*43f0*/  LEA R110, P0, R111, c[0x0][0x168], 0x1 ;  /* 0x00005a006f6e7a11 */ /* 0x000fc400078008ff */
[----:B------:R-:W-:Y:S02]  /*4400*/  LEA.HI.X.SX32 R59, R75, c[0x0][0x16c], 0x1, P1 ;  /* 0x00005b004b3b7a11 */ /* 0x000fe400008f0eff */
[----:B------:R-:W-:Y:S02]  /*4410*/  LEA.HI.X.SX32 R101, R101, c[0x0][0x16c], 0x1, P2 ;  /* 0x00005b0065657a11 */ /* 0x000fe400010f0eff */
[----:B------:R-:W-:Y:S02]  /*4420*/  LEA.HI.X.SX32 R103, R103, c[0x0][0x16c], 0x1, P3 ;  /* 0x00005b0067677a11 */ /* 0x000fe400018f0eff */
[----:B------:R-:W-:Y:S02]  /*4430*/  LEA.HI.X.SX32 R105, R105, c[0x0][0x16c], 0x1, P4 ;  /* 0x00005b0069697a11 */ /* 0x000fe400020f0eff */
[----:B------:R-:W-:Y:S02]  /*4440*/  LEA.HI.X.SX32 R107, R107, c[0x0][0x16c], 0x1, P5 ;  /* 0x00005b006b6b7a11 */ /* 0x000fe400028f0eff */
        /* <DEDUP_REMOVED lines=65> */
[----:B------:R-:W-:Y:S02]  /*4860*/  LOP3.LUT R0, R5, 0x4, RZ, 0xc0, !PT ;  /* 0x0000000405007812 */ /* 0x000fe400078ec0ff */
[----:B------:R-:W-:-:S02]  /*4870*/  LOP3.LUT R192, R193, 0x40, RZ, 0x3c, !PT ;  /* 0x00000040c1c07812 */ /* 0x000fc400078e3cff */
[----:B------:R-:W-:Y:S02]  /*4880*/  LEA.HI.X.SX32 R169, R169, c[0x0][0x16c], 0x1, P1 ;  /* 0x00005b00a9a97a11 */ /* 0x000fe400008f0eff */
[----:B------:R-:W-:Y:S02]  /*4890*/  LEA.HI.X.SX32 R171, R171, c[0x0][0x16c], 0x1, P2 ;  /* 0x00005b00abab7a11 */ /* 0x000fe400010f0eff */
[----:B------:R-:W-:Y:S02]  /*48a0*/  LEA.HI.X.SX32 R173, R173, c[0x0][0x16c], 0x1, P3 ;  /* 0x00005b00adad7a11 */ /* 0x000fe400018f0eff */
[----:B------:R-:W-:Y:S02]  /*48b0*/  LEA.HI.X.SX32 R175, R175, c[0x0][0x16c], 0x1, P4 ;  /* 0x00005b00afaf7a11 */ /* 0x000fe400020f0eff */
[----:B------:R-:W-:Y:S02]  /*48c0*/  LEA.HI.X.SX32 R177, R177, c[0x0][0x16c], 0x1, P5 ;  /* 0x00005b00b1b17a11 */ /* 0x000fe400028f0eff */
[----:B------:R-:W-:-:S02]  /*48d0*/  LEA.HI.X.SX32 R179, R179, c[0x0][0x16c], 0x1, P6 ;  /* 0x00005b00b3b37a11 */ /* 0x000fc400030f0eff */
[----:B------:R-:W-:Y:S02]  /*48e0*/  LEA.HI.X.SX32 R181, R181, c[0x0][0x16c], 0x1, P0 ;  /* 0x00005b00b5b57a11 */ /* 0x000fe400000f0eff */
.L_x_3:
[----:B------:R-:W-:Y:S01]  /*48f0*/  ISETP.GE.AND P0, PT, R222, UR4, PT ;  /* 0x00000004de007c0c */ /* 0x000fe2000bf06270 */
[----:B------:R-:W-:Y:S01]  /*4900*/  IMAD.WIDE R62, R203, 0x2, R224 ;  /* 0x00000002cb3e7825 */ /* 0x000fe200078e02e0 */
[----:B------:R-:W-:Y:S02]  /*4910*/  PRMT R239, RZ, 0x7610, R239 ;  /* 0x00007610ffef7816 */ /* 0x000fe400000000ef */
[----:B------:R-:W-:Y:S02]  /*4920*/  ISETP.GE.AND P2, PT, R220, UR4, PT ;  /* 0x00000004dc007c0c */ /* 0x000fe4000bf46270 */
[----:B------:R-:W-:Y:S02]  /*4930*/  ISETP.GE.AND P1, PT, R221, UR4, PT ;  /* 0x00000004dd007c0c */ /* 0x000fe4000bf26270 */
[----:B------:R-:W-:-:S05]  /*4940*/  ISETP.GE.AND P3, PT, R219, UR4, PT ;  /* 0x00000004db007c0c */ /* 0x000fca000bf66270 */
[----:B------:R0:W2:Y:S01]  /*4950*/  @!P0 LDG.E.U16 R239, [R62.64] ;  /* 0x000000063eef8981 */ /* 0x0000a2000c1e1500 */
[----:B------:R-:W-:Y:S01]  /*4960*/  PRMT R235, RZ, 0x7610, R235 ;  /* 0x00007610ffeb7816 */ /* 0x000fe200000000eb */
[----:B------:R-:W-:Y:S01]  /*4970*/  IMAD.WIDE R64, R7, 0x2, R224 ;  /* 0x0000000207407825 */ /* 0x000fe200078e02e0 */
[----:B------:R-:W-:Y:S02]  /*4980*/  ISETP.GE.AND P0, PT, R218, UR4, PT ;  /* 0x00000004da007c0c */ /* 0x000fe4000bf06270 */
[----:B------:R-:W-:Y:S01]  /*4990*/  PRMT R234, RZ, 0x7610, R234 ;  /* 0x00007610ffea7816 */ /* 0x000fe200000000ea */
[----:B------:R-:W-:Y:S01]  /*49a0*/  IMAD.WIDE R60, R8, 0x2, R224 ;  /* 0x00000002083c7825 */ /* 0x000fe200078e02e0 */
[----:B------:R1:W3:Y:S01]  /*49b0*/  @!P2 LDG.E.U16 R235, [R64.64] ;  /* 0x0000000640eba981 */ /* 0x0002e2000c1e1500 */
[----:B------:R-:W-:Y:S02]  /*49c0*/  PRMT R233, RZ, 0x7610, R233 ;  /* 0x00007610ffe97816 */ /* 0x000fe400000000e9 */
[----:B0-----:R-:W-:Y:S01]  /*49d0*/  IMAD.WIDE R62, R13, 0x2, R224 ;  /* 0x000000020d3e7825 */ /* 0x001fe200078e02e0 */
[----:B------:R0:W4:Y:S01]  /*49e0*/  @!P1 LDG.E.U16 R234, [R60.64] ;  /* 0x000000063cea9981 */ /* 0x000122000c1e1500 */
[----:B------:R-:W-:-:S02]  /*49f0*/  ISETP.GE.AND P1, PT, R216, UR4, PT ;  /* 0x00000004d8007c0c */ /* 0x000fc4000bf26270 */
[----:B------:R-:W-:Y:S01]  /*4a00*/  ISETP.GE.AND P4, PT, R217, UR4, PT ;  /* 0x00000004d9007c0c */ /* 0x000fe2000bf86270 */
[----:B------:R-:W-:Y:S01]  /*4a10*/  IMAD.WIDE R66, R6, 0x2, R224 ;  /* 0x0000000206427825 */ /* 0x000fe200078e02e0 */
[----:B------:R5:W2:Y:S01]  /*4a20*/  @!P0 LDG.E.U16 R233, [R62.64] ;  /* 0x000000063ee98981 */ /* 0x000aa2000c1e1500 */
[----:B------:R-:W-:Y:S02]  /*4a30*/  PRMT R231, RZ, 0x7610, R231 ;  /* 0x00007610ffe77816 */ /* 0x000fe400000000e7 */
[----:B------:R-:W-:Y:S01]  /*4a40*/  IMAD.WIDE R70, R183, 0x2, R224 ;  /* 0x00000002b7467825 */ /* 0x000fe200078e02e0 */
[----:B------:R-:W-:Y:S02]  /*4a50*/  ISETP.GE.AND P0, PT, R214, UR4, PT ;  /* 0x00000004d6007c0c */ /* 0x000fe4000bf06270 */
[----:B------:R-:W-:-:S03]  /*4a60*/  PRMT R232, RZ, 0x7610, R232 ;  /* 0x00007610ffe87816 */ /* 0x000fc600000000e8 */
[----:B------:R0:W2:Y:S01]  /*4a70*/  @!P1 LDG.E.U16 R231, [R70.64] ;  /* 0x0000000646e79981 */ /* 0x0000a2000c1e1500 */
[----:B------:R-:W-:Y:S01]  /*4a80*/  PRMT R229, RZ, 0x7610, R229 ;  /* 0x00007610ffe57816 */ /* 0x000fe200000000e5 */
[----:B-1----:R-:W-:Y:S01]  /*4a90*/  IMAD.WIDE R64, R185, 0x2, R224 ;  /* 0x00000002b9407825 */ /* 0x002fe200078e02e0 */
[----:B------:R-:W-:Y:S01]  /*4aa0*/  ISETP.GE.AND P1, PT, R212, UR4, PT ;  /* 0x00000004d4007c0c */ /* 0x000fe2000bf26270 */
[----:B------:R1:W2:Y:S01]  /*4ab0*/  @!P3 LDG.E.U16 R232, [R66.64] ;  /* 0x0000000642e8b981 */ /* 0x0002a2000c1e1500 */
[----:B------:R-:W-:-:S03]  /*4ac0*/  PRMT R230, RZ, 0x7610, R230 ;  /* 0x00007610ffe67816 */ /* 0x000fc600000000e6 */
[----:B------:R0:W2:Y:S01]  /*4ad0*/  @!P0 LDG.E.U16 R229, [R64.64] ;  /* 0x0000000640e58981 */ /* 0x0000a2000c1e1500 */
[----:B------:R-:W-:Y:S01]  /*4ae0*/  IMAD.WIDE R68, R182, 0x2, R224 ;  /* 0x00000002b6447825 */ /* 0x000fe200078e02e0 */
[----:B------:R-:W-:Y:S02]  /*4af0*/  ISETP.GE.AND P2, PT, R215, UR4, PT ;  /* 0x00000004d7007c0c */ /* 0x000fe4000bf46270 */
[----:B------:R-:W-:Y:S01]  /*4b00*/  PRMT R227, RZ, 0x7610, R227 ;  /* 0x00007610ffe37816 */ /* 0x000fe200000000e3 */
[----:B-----5:R-:W-:Y:S01]  /*4b10*/  IMAD.WIDE R62, R187, 0x2, R224 ;  /* 0x00000002bb3e7825 */ /* 0x020fe200078e02e0 */
[----:B------:R5:W2:Y:S01]  /*4b20*/  @!P4 LDG.E.U16 R230, [R68.64] ;  /* 0x0000000644e6c981 */ /* 0x000aa2000c1e1500 */
[----:B------:R-:W-:Y:S02]  /*4b30*/  ISETP.GE.AND P4, PT, R210, UR4, PT ;  /* 0x00000004d2007c0c */ /* 0x000fe4000bf86270 */
[----:B------:R-:W-:Y:S01]  /*4b40*/  PRMT R228, RZ, 0x7610, R228 ;  /* 0x00007610ffe47816 */ /* 0x000fe200000000e4 */
[----:B------:R1:W2:Y:S01]  /*4b50*/  @!P1 LDG.E.U16 R227, [R62.64] ;  /* 0x000000063ee39981 */ /* 0x0002a2000c1e1500 */
[----:B0-----:R-:W-:Y:S01]  /*4b60*/  IMAD.WIDE R60, R184, 0x2, R224 ;  /* 0x00000002b83c7825 */ /* 0x001fe200078e02e0 */
[----:B------:R-:W-:-:S03]  /*4b70*/  PRMT R223, RZ, 0x7610, R223 ;  /* 0x00007610ffdf7816 */ /* 0x000fc600000000df */
[--C-:B------:R-:W-:Y:S01]  /*4b80*/  IMAD.WIDE R72, R189, 0x2, R224.reuse ;  /* 0x00000002bd487825 */ /* 0x100fe200078e02e0 */
[----:B------:R0:W2:Y:S01]  /*4b90*/  @!P2 LDG.E.U16 R228, [R60.64] ;  /* 0x000000063ce4a981 */ /* 0x0000a2000c1e1500 */
[----:B------:R-:W-:Y:S02]  /*4ba0*/  ISETP.GE.AND P3, PT, R213, UR4, PT ;  /* 0x00000004d5007c0c */ /* 0x000fe4000bf66270 */
[----:B------:R-:W-:Y:S01]  /*4bb0*/  ISETP.GE.AND P2, PT, R211, UR4, PT ;  /* 0x00000004d3007c0c */ /* 0x000fe2000bf46270 */
[----:B------:R0:W2:Y:S01]  /*4bc0*/  @!P4 LDG.E.U16 R223, [R72.64] ;  /* 0x0000000648dfc981 */ /* 0x0000a2000c1e1500 */
[----:B------:R-:W-:Y:S01]  /*4bd0*/  ISETP.GE.AND P5, PT, R207, UR4, PT ;  /* 0x00000004cf007c0c */ /* 0x000fe2000bfa6270 */
[----:B-1----:R-:W-:Y:S01]  /*4be0*/  IMAD.WIDE R66, R186, 0x2, R224 ;  /* 0x00000002ba427825 */ /* 0x002fe200078e02e0 */
[----:B------:R-:W-:Y:S02]  /*4bf0*/  PRMT R226, RZ, 0x7610, R226 ;  /* 0x00007610ffe27816 */ /* 0x000fe400000000e2 */
[----:B------:R-:W-:Y:S01]  /*4c00*/  PRMT R82, RZ, 0x7610, R82 ;  /* 0x00007610ff527816 */ /* 0x000fe20000000052 */
[----:B-----5:R-:W-:Y:S01]  /*4c10*/  IMAD.WIDE R68, R188, 0x2, R224 ;  /* 0x00000002bc447825 */ /* 0x020fe200078e02e0 */
[----:B------:R-:W-:-:S03]  /*4c20*/  PRMT R83, RZ, 0x7610, R83 ;  /* 0x00007610ff537816 */ /* 0x000fc60000000053 */
[----:B------:R-:W-:Y:S01]  /*4c30*/  IMAD.WIDE R70, R191, 0x2, R224 ;  /* 0x00000002bf467825 */ /* 0x000fe200078e02e0 */
[----:B------:R1:W5:Y:S01]  /*4c40*/  @!P3 LDG.E.U16 R226, [R66.64] ;  /* 0x0000000642e2b981 */ /* 0x000362000c1e1500 */
[----:B------:R-:W-:-:S03]  /*4c50*/  ISETP.GE.AND P3, PT, R209, UR4, PT ;  /* 0x00000004d1007c0c */ /* 0x000fc6000bf66270 */
[----:B------:R1:W2:Y:S01]  /*4c60*/  @!P2 LDG.E.U16 R82, [R68.64] ;  /* 0x000000064452a981 */ /* 0x0002a2000c1e1500 */
[----:B------:R-:W-:-:S03]  /*4c70*/  ISETP.GE.AND P2, PT, R208, UR4, PT ;  /* 0x00000004d0007c0c */ /* 0x000fc6000bf46270 */
[----:B------:R1:W2:Y:S01]  /*4c80*/  @!P5 LDG.E.U16 R83, [R70.64] ;  /* 0x000000064653d981 */ /* 0x0002a2000c1e1500 */
[----:B------:R-:W-:Y:S01]  /*4c90*/  PRMT R98, RZ, 0x7610, R98 ;  /* 0x00007610ff627816 */ /* 0x000fe20000000062 */
[----:B0-----:R-:W-:Y:S01]  /*4ca0*/  IMAD.WIDE R60, R190, 0x2, R224 ;  /* 0x00000002be3c7825 */ /* 0x001fe200078e02e0 */
[----:B------:R-:W-:-:S03]  /*4cb0*/  PRMT R96, RZ, 0x7610, R96 ;  /* 0x00007610ff607816 */ /* 0x000fc60000000060 */
[----:B-1----:R-:W-:Y:S01]  /*4cc0*/  IMAD.WIDE R66, R204, 0x2, R224 ;  /* 0x00000002cc427825 */ /* 0x002fe200078e02e0 */
[----:B------:R0:W2:Y:S04]  /*4cd0*/  @!P3 LDG.E.U16 R98, [R60.64] ;  /* 0x000000063c62b981 */ /* 0x0000a8000c1e1500 */
[----:B------:R1:W2:Y:S04]  /*4ce0*/  @!P2 LDG.E.U16 R96, [R66.64] ;  /* 0x000000064260a981 */ /* 0x0002a8000c1e1500 */
[----:B------:R-:W-:Y:S01]  /*4cf0*/  BAR.SYNC.DEFER_BLOCKING 0x0 ;  /* 0x0000000000007b1d */ /* 0x000fe20000010000 */
[----:B------:R-:W-:-:S02]  /*4d00*/  IADD3 R64, P1, R14, R12, RZ ;  /* 0x0000000c0e407210 */ /* 0x000fc40007f3e0ff */
[----:B------:R-:W-:-:S03]  /*4d10*/  ISETP.GE.AND P0, PT, R206, UR4, PT ;  /* 0x00000004ce007c0c */ /* 0x000fc6000bf06270 */
[----:B------:R-:W-:Y:S01]  /*4d20*/  IMAD.X R65, R15, 0x1, R11, P1 ;  /* 0x000000010f417824 */ /* 0x000fe200008e060b */
[----:B0-----:R-:W-:Y:S02]  /*4d30*/  IADD3 R60, P1, R148, R12, RZ ;  /* 0x0000000c943c7210 */ /* 0x001fe40007f3e0ff */
[----:B------:R-:W-:-:S03]  /*4d40*/  PRMT R80, RZ, 0x7610, R80 ;  /* 0x00007610ff507816 */ /* 0x000fc60000000050 */
[----:B------:R-:W-:Y:S01]  /*4d50*/  IMAD.X R61, R149, 0x1, R11, P1 ;  /* 0x00000001953d7824 */ /* 0x000fe200008e060b */
[-C--:B------:R-:W-:Y:S02]  /*4d60*/  IADD3 R240, P1, R132, R12.reuse, RZ ;  /* 0x0000000c84f07210 */ /* 0x080fe40007f3e0ff */
[----:B------:R-:W-:-:S03]  /*4d70*/  IADD3 R62, P2, R164, R12, RZ ;  /* 0x0000000ca43e7210 */ /* 0x000fc60007f5e0ff */
[--C-:B------:R-:W-:Y:S02]  /*4d80*/  IMAD.X R241, R133, 0x1, R11.reuse, P1 ;  /* 0x0000000185f17824 */ /* 0x100fe400008e060b */
[----:B------:R-:W-:Y:S01]  /*4d90*/  IMAD.X R63, R165, 0x1, R11, P2 ;  /* 0x00000001a53f7824 */ /* 0x000fe200010e060b */
[----:B-1----:R-:W-:Y:S01]  /*4da0*/  IADD3 R66, P2, R116, R12, RZ ;  /* 0x0000000c74427210 */ /* 0x002fe20007f5e0ff */
[----:B------:R0:W3:Y:S01]  /*4db0*/  @!P0 LDG.E.U16 R80, [R64.64] ;  /* 0x0000000640508981 */ /* 0x0000e2000c1e1500 */
[----:B------:R-:W-:-:S03]  /*4dc0*/  PRMT R75, RZ, 0x7610, R75 ;  /* 0x00007610ff4b7816 */ /* 0x000fc6000000004b */
[----:B------:R-:W-:Y:S01]  /*4dd0*/  IMAD.X R67, R117, 0x1, R11, P2 ;  /* 0x0000000175437824 */ /* 0x000fe200010e060b */
[----:B------:R-:W-:Y:S02]  /*4de0*/  PRMT R97, RZ, 0x7610, R97 ;  /* 0x00007610ff617816 */ /* 0x000fe40000000061 */
[----:B------:R-:W-:Y:S02]  /*4df0*/  PRMT R251, RZ, 0x7610, R251 ;  /* 0x00007610fffb7816 */ /* 0x000fe400000000fb */
[----:B------:R1:W3:Y:S01]  /*4e00*/  @!P0 LDG.E.U16 R75, [R66.64] ;  /* 0x00000006424b8981 */ /* 0x0002e2000c1e1500 */
[----:B0-----:R-:W-:-:S03]  /*4e10*/  IADD3 R64, P1, R100, R12, RZ ;  /* 0x0000000c64407210 */ /* 0x001fc60007f3e0ff */
[----:B------:R0:W3:Y:S02]  /*4e20*/  @!P0 LDG.E.U16 R97, [R62.64] ;  /* 0x000000063e618981 */ /* 0x0000e4000c1e1500 */
[--C-:B------:R-:W-:Y:S01]  /*4e30*/  IMAD.X R65, R101, 0x1, R11.reuse, P1 ;  /* 0x0000000165417824 */ /* 0x100fe200008e060b */
[-C--:B------:R-:W-:Y:S01]  /*4e40*/  IADD3 R236, P1, R28, R12.reuse, RZ ;  /* 0x0000000c1cec7210 */ /* 0x080fe20007f3e0ff */
[----:B------:R0:W4:Y:S04]  /*4e50*/  @!P0 LDG.E.U16 R251, [R60.64] ;  /* 0x000000063cfb8981 */ /* 0x000128000c1e1500 */
[----:B------:R-:W-:Y:S01]  /*4e60*/  IMAD.X R237, R29, 0x1, R11, P1 ;  /* 0x000000011ded7824 */ /* 0x000fe200008e060b */
[-C--:B-1----:R-:W-:Y:S02]  /*4e70*/  IADD3 R66, P1, R162, R12.reuse, RZ ;  /* 0x0000000ca2427210 */ /* 0x082fe40007f3e0ff */
[----:B0-----:R-:W-:-:S02]  /*4e80*/  IADD3 R62, P2, R44, R12, RZ ;  /* 0x0000000c2c3e7210 */ /* 0x001fc40007f5e0ff */
[----:B------:R-:W-:Y:S01]  /*4e90*/  PRMT R81, RZ, 0x7610, R81 ;  /* 0x00007610ff517816 */ /* 0x000fe20000000051 */
[--C-:B------:R-:W-:Y:S01]  /*4ea0*/  IMAD.X R67, R163, 0x1, R11.reuse, P1 ;  /* 0x00000001a3437824 */ /* 0x100fe200008e060b */
[-C--:B------:R-:W-:Y:S01]  /*4eb0*/  IADD3 R68, P3, R180, R12.reuse, RZ ;  /* 0x0000000cb4447210 */ /* 0x080fe20007f7e0ff */
[--C-:B------:R-:W-:Y:S01]  /*4ec0*/  IMAD.X R63, R45, 0x1, R11.reuse, P2 ;  /* 0x000000012d3f7824 */ /* 0x100fe200010e060b */
[-C--:B------:R-:W-:Y:S02]  /*4ed0*/  IADD3 R242, P1, R130, R12.reuse, RZ ;  /* 0x0000000c82f27210 */ /* 0x080fe40007f3e0ff */
[----:B------:R-:W-:Y:S01]  /*4ee0*/  IADD3 R60, P2, R178, R12, RZ ;  /* 0x0000000cb23c7210 */ /* 0x000fe20007f5e0ff */
[----:B------:R-:W-:Y:S01]  /*4ef0*/  IMAD.X R69, R181, 0x1, R11, P3 ;  /* 0x00000001b5457824 */ /* 0x000fe200018e060b */
[----:B------:R-:W-:Y:S01]  /*4f00*/  PRMT R99, RZ, 0x7610, R99 ;  /* 0x00007610ff637816 */ /* 0x000fe20000000063 */
[----:B------:R0:W4:Y:S01]  /*4f10*/  @!P0 LDG.E.U16 R81, [R240.64] ;  /* 0x00000006f0518981 */ /* 0x000122000c1e1500 */
[----:B------:R-:W-:Y:S01]  /*4f20*/  PRMT R74, RZ, 0x7610, R74 ;  /* 0x00007610ff4a7816 */ /* 0x000fe2000000004a */
[----:B------:R-:W-:-:S02]  /*4f30*/  IMAD.X R243, R131, 0x1, R11, P1 ;  /* 0x0000000183f37824 */ /* 0x000fc400008e060b */
[----:B------:R-:W-:Y:S01]  /*4f40*/  IMAD.X R61, R179, 0x1, R11, P2 ;  /* 0x00000001b33d7824 */ /* 0x000fe200010e060b */
[----:B------:R1:W4:Y:S01]  /*4f50*/  @!P0 LDG.E.U16 R99, [R68.64] ;  /* 0x0000000644638981 */ /* 0x000322000c1e1500 */
[----:B------:R-:W-:-:S03]  /*4f60*/  PRMT R71, RZ, 0x7610, R71 ;  /* 0x00007610ff477816 */ /* 0x000fc60000000047 */
[----:B------:R1:W4:Y:S01]  /*4f70*/  @!P0 LDG.E.U16 R74, [R60.64] ;  /* 0x000000063c4a8981 */ /* 0x000322000c1e1500 */
[-C--:B0-----:R-:W-:Y:S02]  /*4f80*/  IADD3 R240, P1, R114, R12.reuse, RZ ;  /* 0x0000000c72f07210 */ /* 0x081fe40007f3e0ff */
[----:B------:R-:W-:Y:S01]  /*4f90*/  PRMT R73, RZ, 0x7610, R73 ;  /* 0x00007610ff497816 */ /* 0x000fe20000000049 */
[----:B------:R0:W4:Y:S01]  /*4fa0*/  @!P0 LDG.E.U16 R71, [R62.64] ;  /* 0x000000063e478981 */ /* 0x000122000c1e1500 */
[----:B-1----:R-:W-:Y:S01]  /*4fb0*/  PRMT R69, RZ, 0x7610, R69 ;  /* 0x00007610ff457816 */ /* 0x002fe20000000045 */
[----:B------:R-:W-:Y:S01]  /*4fc0*/  IMAD.X R241, R115, 0x1, R11, P1 ;  /* 0x0000000173f17824 */ /* 0x000fe200008e060b */
[----:B------:R-:W-:Y:S02]  /*4fd0*/  PRMT R72, RZ, 0x7610, R72 ;  /* 0x00007610ff487816 */ /* 0x000fe40000000048 */
[----:B------:R1:W4:Y:S01]  /*4fe0*/  @!P0 LDG.E.U16 R73, [R64.64] ;  /* 0x0000000640498981 */ /* 0x000322000c1e1500 */
[----:B------:R-:W-:-:S03]  /*4ff0*/  IADD3 R60, P1, R58, R12, RZ ;  /* 0x0000000c3a3c7210 */ /* 0x000fc60007f3e0ff */
[----:B------:R1:W4:Y:S01]  /*5000*/  @!P0 LDG.E.U16 R69, [R236.64] ;  /* 0x00000006ec458981 */ /* 0x000322000c1e1500 */
[----:B0-----:R-:W-:Y:S01]  /*5010*/  PRMT R62, RZ, 0x7610, R62 ;  /* 0x00007610ff3e7816 */ /* 0x001fe2000000003e */
[----:B------:R-:W-:Y:S01]  /*5020*/  IMAD.X R61, R59, 0x1, R11, P1 ;  /* 0x000000013b3d7824 */ /* 0x000fe200008e060b */
[----:B------:R-:W-:Y:S01]  /*5030*/  PRMT R68, RZ, 0x7610, R68 ;  /* 0x00007610ff447816 */ /* 0x000fe20000000044 */
[----:B------:R0:W4:Y:S01]  /*5040*/  @!P0 LDG.E.U16 R72, [R66.64] ;  /* 0x0000000642488981 */ /* 0x000122000c1e1500 */
[----:B-1----:R-:W-:-:S03]  /*5050*/  IADD3 R64, P2, R146, R12, RZ ;  /* 0x0000000c92407210 */ /* 0x002fc60007f5e0ff */
[----:B------:R1:W4:Y:S01]  /*5060*/  @!P0 LDG.E.U16 R62, [R242.64] ;  /* 0x00000006f23e8981 */ /* 0x000322000c1e1500 */
[-C--:B------:R-:W-:Y:S02]  /*5070*/  IADD3 R236, P1, R42, R12.reuse, RZ ;  /* 0x0000000c2aec7210 */ /* 0x080fe40007f3e0ff */
[----:B------:R-:W-:Y:S01]  /*5080*/  PRMT R70, RZ, 0x7610, R70 ;  /* 0x00007610ff467816 */ /* 0x000fe20000000046 */
[----:B------:R0:W4:Y:S02]  /*5090*/  @!P0 LDG.E.U16 R68, [R240.64] ;  /* 0x00000006f0448981 */ /* 0x000124000c1e1500 */
[--C-:B------:R-:W-:Y:S01]  /*50a0*/  IMAD.X R237, R43, 0x1, R11.reuse, P1 ;  /* 0x000000012bed7824 */ /* 0x100fe200008e060b */
[----:B-1----:R-:W-:Y:S01]  /*50b0*/  IADD3 R242, P1, R26, R12, RZ ;  /* 0x0000000c1af27210 */ /* 0x002fe20007f3e0ff */
[----:B------:R-:W-:Y:S01]  /*50c0*/  IMAD.X R65, R147, 0x1, R11, P2 ;  /* 0x0000000193417824 */ /* 0x000fe200010e060b */
[----:B0-----:R-:W-:-:S03]  /*50d0*/  PRMT R66, RZ, 0x7610, R66 ;  /* 0x00007610ff427816 */ /* 0x001fc60000000042 */
[--C-:B------:R-:W-:Y:S01]  /*50e0*/  IMAD.X R243, R27, 0x1, R11.reuse, P1 ;  /* 0x000000011bf37824 */ /* 0x100fe200008e060b */
[-C--:B------:R-:W-:Y:S01]  /*50f0*/  IADD3 R240, P1, R176, R12.reuse, RZ ;  /* 0x0000000cb0f07210 */ /* 0x080fe20007f3e0ff */
[----:B------:R0:W4:Y:S04]  /*5100*/  @!P0 LDG.E.U16 R70, [R64.64] ;  /* 0x0000000640468981 */ /* 0x000128000c1e1500 */
[----:B------:R1:W4:Y:S01]  /*5110*/  @!P0 LDG.E.U16 R66, [R60.64] ;  /* 0x000000063c428981 */ /* 0x000322000c1e1500 */
[----:B------:R-:W-:Y:S01]  /*5120*/  IMAD.X R241, R177, 0x1, R11, P1 ;  /* 0x00000001b1f17824 */ /* 0x000fe200008e060b */
[----:B0-----:R-:W-:Y:S02]  /*5130*/  PRMT R64, RZ, 0x7610, R64 ;  /* 0x00007610ff407816 */ /* 0x001fe40000000040 */
[----:B-1----:R-:W-:-:S04]  /*5140*/  IADD3 R60, P1, R160, R12, RZ ;  /* 0x0000000ca03c7210 */ /* 0x002fc80007f3e0ff */
[----:B------:R0:W4:Y:S01]  /*5150*/  @!P0 LDG.E.U16 R64, [R236.64] ;  /* 0x00000006ec408981 */ /* 0x000122000c1e1500 */
[----:B------:R-:W-:Y:S01]  /*5160*/  PRMT R252, RZ, 0x7610, R252 ;  /* 0x00007610fffc7816 */ /* 0x000fe200000000fc */
[----:B------:R-:W-:Y:S01]  /*5170*/  IMAD.X R61, R161, 0x1, R11, P1 ;  /* 0x00000001a13d7824 */ /* 0x000fe200008e060b */
[----:B------:R-:W-:-:S04]  /*5180*/  PRMT R249, RZ, 0x7610, R249 ;  /* 0x00007610fff97816 */ /* 0x000fc800000000f9 */
[----:B------:R1:W4:Y:S01]  /*5190*/  @!P0 LDG.E.U16 R252, [R242.64] ;  /* 0x00000006f2fc8981 */ /* 0x000322000c1e1500 */
[----:B0-----:R-:W-:-:S03]  /*51a0*/  IADD3 R236, P1, R144, R12, RZ ;  /* 0x0000000c90ec7210 */ /* 0x001fc60007f3e0ff */
[----:B------:R0:W4:Y:S02]  /*51b0*/  @!P0 LDG.E.U16 R249, [R240.64] ;  /* 0x00000006f0f98981 */ /* 0x000124000c1e1500 */
[----:B------:R-:W-:Y:S01]  /*51c0*/  IMAD.X R237, R145, 0x1, R11, P1 ;  /* 0x0000000191ed7824 */ /* 0x000fe200008e060b */
[----:B-1----:R-:W-:Y:S02]  /*51d0*/  IADD3 R242, P1, R128, R12, RZ ;  /* 0x0000000c80f27210 */ /* 0x002fe40007f3e0ff */
[----:B------:R-:W-:-:S03]  /*51e0*/  PRMT R67, RZ, 0x7610, R67 ;  /* 0x00007610ff437816 */ /* 0x000fc60000000043 */
[----:B------:R-:W-:Y:S01]  /*51f0*/  IMAD.X R243, R129, 0x1, R11, P1 ;  /* 0x0000000181f37824 */ /* 0x000fe200008e060b */
[----:B0-----:R-:W-:Y:S02]  /*5200*/  IADD3 R240, P1, R112, R12, RZ ;  /* 0x0000000c70f07210 */ /* 0x001fe40007f3e0ff */
[----:B------:R0:W4:Y:S01]  /*5210*/  @!P0 LDG.E.U16 R67, [R60.64] ;  /* 0x000000063c438981 */ /* 0x000122000c1e1500 */
[----:B------:R-:W-:Y:S02]  /*5220*/  PRMT R65, RZ, 0x7610, R65 ;  /* 0x00007610ff417816 */ /* 0x000fe40000000041 */
[----:B------:R-:W-:Y:S01]  /*5230*/  IMAD.X R241, R113, 0x1, R11, P1 ;  /* 0x0000000171f17824 */ /* 0x000fe200008e060b */
[----:B------:R-:W-:-:S03]  /*5240*/  PRMT R63, RZ, 0x7610, R63 ;  /* 0x00007610ff3f7816 */ /* 0x000fc6000000003f */
[----:B------:R1:W4:Y:S01]  /*5250*/  @!P0 LDG.E.U16 R65, [R236.64] ;  /* 0x00000006ec418981 */ /* 0x000322000c1e1500 */
[----:B0-----:R-:W-:-:S03]  /*5260*/  IADD3 R60, P1, R56, R12, RZ ;  /* 0x0000000c383c7210 */ /* 0x001fc60007f3e0ff */
[----:B------:R0:W4:Y:S02]  /*5270*/  @!P0 LDG.E.U16 R63, [R242.64] ;  /* 0x00000006f23f8981 */ /* 0x000124000c1e1500 */
[----:B------:R-:W-:Y:S01]  /*5280*/  IMAD.X R61, R57, 0x1, R11, P1 ;  /* 0x00000001393d7824 */ /* 0x000fe200008e060b */
[----:B-1----:R-:W-:Y:S02]  /*5290*/  IADD3 R236, P1, R40, R12, RZ ;  /* 0x0000000c28ec7210 */ /* 0x002fe40007f3e0ff */
[----:B0-----:R-:W-:-:S03]  /*52a0*/  PRMT R243, RZ, 0x7610, R243 ;  /* 0x00007610fff37816 */ /* 0x001fc600000000f3 */
[----:B------:R-:W-:Y:S01]  /*52b0*/  IMAD.X R237, R41, 0x1, R11, P1 ;  /* 0x0000000129ed7824 */ /* 0x000fe200008e060b */
[----:B------:R-:W-:-:S04]  /*52c0*/  PRMT R245, RZ, 0x7610, R245 ;  /* 0x00007610fff57816 */ /* 0x000fc800000000f5 */
[----:B------:R0:W5:Y:S04]  /*52d0*/  @!P0 LDG.E.U16 R243, [R236.64] ;  /* 0x00000006ecf38981 */ /* 0x000168000c1e1500 */
[----:B------:R1:W5:Y:S01]  /*52e0*/  @!P0 LDG.E.U16 R245, [R60.64] ;  /* 0x000000063cf58981 */ /* 0x000362000c1e1500 */
[----:B0-----:R-:W-:-:S05]  /*52f0*/  IADD3 R236, P1, R24, R12, RZ ;  /* 0x0000000c18ec7210 */ /* 0x001fca0007f3e0ff */
[----:B------:R-:W-:Y:S01]  /*5300*/  IMAD.X R237, R25, 0x1, R11, P1 ;  /* 0x0000000119ed7824 */ /* 0x000fe200008e060b */
[----:B-1----:R-:W-:Y:S02]  /*5310*/  IADD3 R60, P1, R174, R12, RZ ;  /* 0x0000000cae3c7210 */ /* 0x002fe40007f3e0ff */
[----:B------:R-:W-:Y:S02]  /*5320*/  PRMT R247, RZ, 0x7610, R247 ;  /* 0x00007610fff77816 */ /* 0x000fe400000000f7 */
[----:B------:R-:W-:Y:S01]  /*5330*/  PRMT R250, RZ, 0x7610, R250 ;  /* 0x00007610fffa7816 */ /* 0x000fe200000000fa */
[----:B------:R-:W-:-:S03]  /*5340*/  IMAD.X R61, R175, 0x1, R11, P1 ;  /* 0x00000001af3d7824 */ /* 0x000fc600008e060b */
[----:B------:R0:W5:Y:S04]  /*5350*/  @!P0 LDG.E.U16 R247, [R240.64] ;  /* 0x00000006f0f78981 */ /* 0x000168000c1e1500 */
[----:B------:R1:W5:Y:S01]  /*5360*/  @!P0 LDG.E.U16 R250, [R60.64] ;  /* 0x000000063cfa8981 */ /* 0x000362000c1e1500 */
[----:B0-----:R-:W-:Y:S02]  /*5370*/  PRMT R241, RZ, 0x7610, R241 ;  /* 0x00007610fff17816 */ /* 0x001fe400000000f1 */
[----:B-1----:R-:W-:-:S04]  /*5380*/  IADD3 R60, P1, R158, R12, RZ ;  /* 0x0000000c9e3c7210 */ /* 0x002fc80007f3e0ff */
[----:B------:R0:W5:Y:S01]  /*5390*/  @!P0 LDG.E.U16 R241, [R236.64] ;  /* 0x00000006ecf18981 */ /* 0x000162000c1e1500 */
[----:B------:R-:W-:Y:S01]  /*53a0*/  IMAD.X R61, R159, 0x1, R11, P1 ;  /* 0x000000019f3d7824 */ /* 0x000fe200008e060b */
[----:B------:R-:W-:Y:S02]  /*53b0*/  PRMT R246, RZ, 0x7610, R246 ;  /* 0x00007610fff67816 */ /* 0x000fe400000000f6 */
[----:B0-----:R-:W-:-:S05]  /*53c0*/  IADD3 R236, P1, R142, R12, RZ ;  /* 0x0000000c8eec7210 */ /* 0x001fca0007f3e0ff */
[----:B------:R-:W-:Y:S01]  /*53d0*/  IMAD.X R237, R143, 0x1, R11, P1 ;  /* 0x000000018fed7824 */ /* 0x000fe200008e060b */
[----:B------:R-:W-:-:S04]  /*53e0*/  PRMT R248, RZ, 0x7610, R248 ;  /* 0x00007610fff87816 */ /* 0x000fc800000000f8 */
[----:B------:R0:W5:Y:S04]  /*53f0*/  @!P0 LDG.E.U16 R246, [R236.64] ;  /* 0x00000006ecf68981 */ /* 0x000168000c1e1500 */
[----:B------:R1:W5:Y:S01]  /*5400*/  @!P0 LDG.E.U16 R248, [R60.64] ;  /* 0x000000063cf88981 */ /* 0x000362000c1e1500 */
[----:B0-----:R-:W-:-:S05]  /*5410*/  IADD3 R236, P1, R126, R12, RZ ;  /* 0x0000000c7eec7210 */ /* 0x001fca0007f3e0ff */
[----:B------:R-:W-:Y:S01]  /*5420*/  IMAD.X R237, R127, 0x1, R11, P1 ;  /* 0x000000017fed7824 */ /* 0x000fe200008e060b */
[----:B-1----:R-:W-:Y:S02]  /*5430*/  IADD3 R60, P1, R110, R12, RZ ;  /* 0x0000000c6e3c7210 */ /* 0x002fe40007f3e0ff */
[----:B------:R-:W-:-:S03]  /*5440*/  PRMT R242, RZ, 0x7610, R242 ;  /* 0x00007610fff27816 */ /* 0x000fc600000000f2 */
[----:B------:R-:W-:Y:S01]  /*5450*/  IMAD.X R61, R111, 0x1, R11, P1 ;  /* 0x000000016f3d7824 */ /* 0x000fe200008e060b */
[----:B------:R-:W-:-:S04]  /*5460*/  PRMT R244, RZ, 0x7610, R244 ;  /* 0x00007610fff47816 */ /* 0x000fc800000000f4 */
[----:B------:R0:W5:Y:S01]  /*5470*/  @!P0 LDG.E.U16 R242, [R60.64] ;  /* 0x000000063cf28981 */ /* 0x000162000c1e1500 */
[----:B------:R-:W-:-:S03]  /*5480*/  PRMT R240, RZ, 0x7610, R240 ;  /* 0x00007610fff07816 */ /* 0x000fc600000000f0 */
[----:B------:R1:W5:Y:S01]  /*5490*/  @!P0 LDG.E.U16 R244, [R236.64] ;  /* 0x00000006ecf48981 */ /* 0x000362000c1e1500 */
[----:B0-----:R-:W-:-:S05]  /*54a0*/  IADD3 R60, P1, R54, R12, RZ ;  /* 0x0000000c363c7210 */ /* 0x001fca0007f3e0ff */
[--C-:B------:R-:W-:Y:S01]  /*54b0*/  IMAD.X R61, R55, 0x1, R11.reuse, P1 ;  /* 0x00000001373d7824 */ /* 0x100fe200008e060b */
[----:B-1----:R-:W-:Y:S02]  /*54c0*/  IADD3 R236, P1, R38, R12, RZ ;  /* 0x0000000c26ec7210 */ /* 0x002fe40007f3e0ff */
[----:B------:R-:W-:Y:S02]  /*54d0*/  PRMT R238, RZ, 0x7610, R238 ;  /* 0x00007610ffee7816 */ /* 0x000fe400000000ee */
[----:B------:R0:W5:Y:S01]  /*54e0*/  @!P0 LDG.E.U16 R240, [R60.64] ;  /* 0x000000063cf08981 */ /* 0x000162000c1e1500 */
[----:B------:R-:W-:-:S05]  /*54f0*/  IMAD.X R237, R39, 0x1, R11, P1 ;  /* 0x0000000127ed7824 */ /* 0x000fca00008e060b */
[----:B------:R1:W5:Y:S01]  /*5500*/  @!P0 LDG.E.U16 R238, [R236.64] ;  /* 0x00000006ecee8981 */ /* 0x000362000c1e1500 */
[----:B0-----:R-:W-:-:S05]  /*5510*/  IADD3 R60, P1, R22, R12, RZ ;  /* 0x0000000c163c7210 */ /* 0x001fca0007f3e0ff */
[----:B------:R-:W-:Y:S01]  /*5520*/  IMAD.X R61, R23, 0x1, R11, P1 ;  /* 0x00000001173d7824 */ /* 0x000fe200008e060b */
[----:B-1----:R-:W-:Y:S01]  /*5530*/  PRMT R236, RZ, 0x7610, R236 ;  /* 0x00007610ffec7816 */ /* 0x002fe200000000ec */
[----:B--2---:R0:W-:Y:S05]  /*5540*/  STS.U16 [R202+0x2000], R239 ;  /* 0x002000efca007388 */ /* 0x0041ea0000000400 */
[----:B------:R1:W2:Y:S01]  /*5550*/  @!P0 LDG.E.U16 R236, [R60.64] ;  /* 0x000000063cec8981 */ /* 0x0002a2000c1e1500 */
[----:B0-----:R-:W-:Y:S02]  /*5560*/  PRMT R239, RZ, 0x7610, R239 ;  /* 0x00007610ffef7816 */ /* 0x001fe400000000ef */
[----:B-1----:R-:W-:-:S05]  /*5570*/  IADD3 R60, P1, R172, R12, RZ ;  /* 0x0000000cac3c7210 */ /* 0x002fca0007f3e0ff */
[----:B------:R-:W-:-:S05]  /*5580*/  IMAD.X R61, R173, 0x1, R11, P1 ;  /* 0x00000001ad3d7824 */ /* 0x000fca00008e060b */
[----:B------:R0:W2:Y:S01]  /*5590*/  @!P0 LDG.E.U16 R239, [R60.64] ;  /* 0x000000063cef8981 */ /* 0x0000a2000c1e1500 */
[----:B------:R-:W-:Y:S02]  /*55a0*/  PRMT R237, RZ, 0x7610, R237 ;  /* 0x00007610ffed7816 */ /* 0x000fe400000000ed */
[----:B0-----:R-:W-:-:S05]  /*55b0*/  IADD3 R60, P1, R156, R12, RZ ;  /* 0x0000000c9c3c7210 */ /* 0x001fca0007f3e0ff */
[----:B------:R-:W-:Y:S01]  /*55c0*/  IMAD.X R61, R157, 0x1, R11, P1 ;  /* 0x000000019d3d7824 */ /* 0x000fe200008e060b */
[----:B---3--:R0:W-:Y:S04]  /*55d0*/  STS.U16 [R202+0x2100], R235 ;  /* 0x002100ebca007388 */ /* 0x0081e80000000400 */
[----:B------:R1:W3:Y:S01]  /*55e0*/  @!P0 LDG.E.U16 R237, [R60.64] ;  /* 0x000000063ced8981 */ /* 0x0002e2000c1e1500 */
[----:B0-----:R-:W-:Y:S02]  /*55f0*/  PRMT R235, RZ, 0x7610, R235 ;  /* 0x00007610ffeb7816 */ /* 0x001fe400000000eb */
[----:B-1----:R-:W-:-:S05]  /*5600*/  IADD3 R60, P1, R140, R12, RZ ;  /* 0x0000000c8c3c7210 */ /* 0x002fca0007f3e0ff */
[----:B------:R-:W-:Y:S01]  /*5610*/  IMAD.X R61, R141, 0x1, R11, P1 ;  /* 0x000000018d3d7824 */ /* 0x000fe200008e060b */
[----:B------:R0:W-:Y:S04]  /*5620*/  STS.U16 [R202+0x2200], R233 ;  /* 0x002200e9ca007388 */ /* 0x0001e80000000400 */
[----:B------:R1:W2:Y:S01]  /*5630*/  @!P0 LDG.E.U16 R235, [R60.64] ;  /* 0x000000063ceb8981 */ /* 0x0002a2000c1e1500 */
        /* <DEDUP_REMOVED lines=23> */
[----:B------:R-:W-:Y:S04]  /*57b0*/  STS.U16 [R202+0x2700], R83 ;  /* 0x00270053ca007388 */ /* 0x000fe80000000400 */
[----:B------:R0:W2:Y:S04]  /*57c0*/  @!P0 LDG.E.U16 R223, [R60.64] ;  /* 0x000000063cdf8981 */ /* 0x0000a8000c1e1500 */
[----:B----4-:R1:W-:Y:S01]  /*57d0*/  STS.U16 [R201+0x2080], R234 ;  /* 0x002080eac9007388 */ /* 0x0103e20000000400 */
[----:B0-----:R-:W-:-:S02]  /*57e0*/  IADD3 R60, P1, R170, R12, RZ ;  /* 0x0000000caa3c7210 */ /* 0x001fc40007f3e0ff */
[----:B-1----:R-:W-:-:S03]  /*57f0*/  PRMT R234, RZ, 0x7610, R234 ;  /* 0x00007610ffea7816 */ /* 0x002fc600000000ea */
[----:B------:R-:W-:Y:S01]  /*5800*/  IMAD.X R61, R171, 0x1, R11, P1 ;  /* 0x00000001ab3d7824 */ /* 0x000fe200008e060b */
[----:B------:R0:W-:Y:S04]  /*5810*/  STS.U16 [R201+0x2180], R232 ;  /* 0x002180e8c9007388 */ /* 0x0001e80000000400 */
[----:B------:R1:W4:Y:S01]  /*5820*/  @!P0 LDG.E.U16 R234, [R60.64] ;  /* 0x000000063cea8981 */ /* 0x000322000c1e1500 */
[----:B0-----:R-:W-:Y:S02]  /*5830*/  PRMT R232, RZ, 0x7610, R232 ;  /* 0x00007610ffe87816 */ /* 0x001fe400000000e8 */
[----:B-1----:R-:W-:-:S05]  /*5840*/  IADD3 R60, P1, R154, R12, RZ ;  /* 0x0000000c9a3c7210 */ /* 0x002fca0007f3e0ff */
[----:B------:R-:W-:-:S05]  /*5850*/  IMAD.X R61, R155, 0x1, R11, P1 ;  /* 0x000000019b3d7824 */ /* 0x000fca00008e060b */
[----:B------:R0:W2:Y:S04]  /*5860*/  @!P0 LDG.E.U16 R232, [R60.64] ;  /* 0x000000063ce88981 */ /* 0x0000a8000c1e1500 */
[----:B------:R1:W-:Y:S01]  /*5870*/  STS.U16 [R201+0x2280], R230 ;  /* 0x002280e6c9007388 */ /* 0x0003e20000000400 */
[----:B0-----:R-:W-:-:S03]  /*5880*/  IADD3 R60, P1, R138, R12, RZ ;  /* 0x0000000c8a3c7210 */ /* 0x001fc60007f3e0ff */
[----:B------:R0:W-:Y:S01]  /*5890*/  STS.U16 [R201+0x2580], R82 ;  /* 0x00258052c9007388 */ /* 0x0001e20000000400 */
[----:B-1----:R-:W-:Y:S01]  /*58a0*/  PRMT R230, RZ, 0x7610, R230 ;  /* 0x00007610ffe67816 */ /* 0x002fe200000000e6 */
[----:B------:R-:W-:Y:S02]  /*58b0*/  IMAD.X R61, R139, 0x1, R11, P1 ;  /* 0x000000018b3d7824 */ /* 0x000fe400008e060b */
[----:B-----5:R1:W-:Y:S04]  /*58c0*/  STS.U16 [R201+0x2480], R226 ;  /* 0x002480e2c9007388 */ /* 0x0203e80000000400 */
[----:B------:R5:W2:Y:S01]  /*58d0*/  @!P0 LDG.E.U16 R230, [R60.64] ;  /* 0x000000063ce68981 */ /* 0x000aa2000c1e1500 */
[----:B0-----:R-:W-:-:S05]  /*58e0*/  IADD3 R82, P1, R122, R12, RZ ;  /* 0x0000000c7a527210 */ /* 0x001fca0007f3e0ff */
[----:B------:R-:W-:Y:S01]  /*58f0*/  IMAD.X R83, R123, 0x1, R11, P1 ;  /* 0x000000017b537824 */ /* 0x000fe200008e060b */
[----:B-----5:R-:W-:Y:S02]  /*5900*/  IADD3 R60, P1, R106, R12, RZ ;  /* 0x0000000c6a3c7210 */ /* 0x020fe40007f3e0ff */
[----:B-1----:R-:W-:-:S03]  /*5910*/  PRMT R226, RZ, 0x7610, R226 ;  /* 0x00007610ffe27816 */ /* 0x002fc600000000e2 */
[--C-:B------:R-:W-:Y:S01]  /*5920*/  IMAD.X R61, R107, 0x1, R11.reuse, P1 ;  /* 0x000000016b3d7824 */ /* 0x100fe200008e060b */
[----:B------:R0:W-:Y:S04]  /*5930*/  STS.U16 [R201+0x2380], R228 ;  /* 0x002380e4c9007388 */ /* 0x0001e80000000400 */
[----:B------:R1:W5:Y:S01]  /*5940*/  @!P0 LDG.E.U16 R226, [R60.64] ;  /* 0x000000063ce28981 */ /* 0x000362000c1e1500 */
[----:B0-----:R-:W-:Y:S02]  /*5950*/  PRMT R228, RZ, 0x7610, R228 ;  /* 0x00007610ffe47816 */ /* 0x001fe400000000e4 */
[----:B-1----:R-:W-:Y:S01]  /*5960*/  IADD3 R60, P1, R50, R12, RZ ;  /* 0x0000000c323c7210 */ /* 0x002fe20007f3e0ff */
[----:B------:R0:W-:Y:S04]  /*5970*/  STS.U16 [R201+0x2680], R98 ;  /* 0x00268062c9007388 */ /* 0x0001e80000000400 */
[----:B------:R1:W2:Y:S01]  /*5980*/  @!P0 LDG.E.U16 R228, [R82.64] ;  /* 0x0000000652e48981 */ /* 0x0002a2000c1e1500 */
[----:B------:R-:W-:Y:S01]  /*5990*/  IMAD.X R61, R51, 0x1, R11, P1 ;  /* 0x00000001333d7824 */ /* 0x000fe200008e060b */
[----:B0-----:R-:W-:-:S02]  /*59a0*/  PRMT R98, RZ, 0x7610, R98 ;  /* 0x00007610ff627816 */ /* 0x001fc40000000062 */
[----:B------:R0:W-:Y:S01]  /*59b0*/  STS.U16 [R201+0x2780], R96 ;  /* 0x00278060c9007388 */ /* 0x0001e20000000400 */
[----:B-1----:R-:W-:-:S03]  /*59c0*/  IADD3 R82, P1, R34, R12, RZ ;  /* 0x0000000c22527210 */ /* 0x002fc60007f3e0ff */
[----:B------:R1:W2:Y:S02]  /*59d0*/  @!P0 LDG.E.U16 R98, [R60.64] ;  /* 0x000000063c628981 */ /* 0x0002a4000c1e1500 */
[----:B------:R-:W-:Y:S01]  /*59e0*/  IMAD.X R83, R35, 0x1, R11, P1 ;  /* 0x0000000123537824 */ /* 0x000fe200008e060b */
[----:B0-----:R-:W-:Y:S02]  /*59f0*/  PRMT R96, RZ, 0x7610, R96 ;  /* 0x00007610ff607816 */ /* 0x001fe40000000060 */
[----:B-1----:R-:W-:-:S04]  /*5a00*/  IADD3 R60, P1, R18, R12, RZ ;  /* 0x0000000c123c7210 */ /* 0x002fc80007f3e0ff */
[----:B------:R0:W2:Y:S01]  /*5a10*/  @!P0 LDG.E.U16 R96, [R82.64] ;  /* 0x0000000652608981 */ /* 0x0000a2000c1e1500 */
[----:B------:R-:W-:Y:S01]  /*5a20*/  IMAD.X R61, R19, 0x1, R11, P1 ;  /* 0x00000001133d7824 */ /* 0x000fe200008e060b */
[----:B0-----:R-:W-:Y:S02]  /*5a30*/  PRMT R82, RZ, 0x7610, R82 ;  /* 0x00007610ff527816 */ /* 0x001fe40000000052 */
[----:B------:R0:W-:Y:S04]  /*5a40*/  STS.U16 [R202], R99 ;  /* 0x00000063ca007388 */ /* 0x0001e80000000400 */
        /* <DEDUP_REMOVED lines=13> */
[----:B------:R0:W-:Y:S04]  /*5b20*/  STS.U16 [R202+0xc00], R81 ;  /* 0x000c0051ca007388 */ /* 0x0001e80000000400 */
[----:B------:R1:W2:Y:S01]  /*5b30*/  @!P0 LDG.E.U16 R83, [R60.64] ;  /* 0x000000063c538981 */ /* 0x0002a2000c1e1500 */
[----:B0-----:R-:W-:Y:S02]  /*5b40*/  PRMT R81, RZ, 0x7610, R81 ;  /* 0x00007610ff517816 */ /* 0x001fe40000000051 */
[----:B-1----:R-:W-:-:S05]  /*5b50*/  IADD3 R60, P1, R120, R12, RZ ;  /* 0x0000000c783c7210 */ /* 0x002fca0007f3e0ff */
[----:B------:R-:W-:Y:S01]  /*5b60*/  IMAD.X R61, R121, 0x1, R11, P1 ;  /* 0x00000001793d7824 */ /* 0x000fe200008e060b */
[----:B------:R0:W-:Y:S04]  /*5b70*/  STS.U16 [R202+0x1000], R75 ;  /* 0x0010004bca007388 */ /* 0x0001e80000000400 */
[----:B------:R1:W4:Y:S01]  /*5b80*/  @!P0 LDG.E.U16 R81, [R60.64] ;  /* 0x000000063c518981 */ /* 0x000322000c1e1500 */
        /* <DEDUP_REMOVED lines=9> */
[----:B------:R1:W5:Y:S01]  /*5c20*/  @!P0 LDG.E.U16 R73, [R60.64] ;  /* 0x000000063c498981 */ /* 0x000362000c1e1500 */
        /* <DEDUP_REMOVED lines=8> */
[----:B------:R-:W-:Y:S04]  /*5cb0*/  STS.U16 [R202+0x800], R251 ;  /* 0x000800fbca007388 */ /* 0x000fe80000000400 */
[----:B------:R0:W5:Y:S04]  /*5cc0*/  @!P0 LDG.E.U16 R69, [R60.64] ;  /* 0x000000063c458981 */ /* 0x000168000c1e1500 */
[----:B------:R1:W-:Y:S01]  /*5cd0*/  STS.U16 [R201+0x80], R74 ;  /* 0x0000804ac9007388 */ /* 0x0003e20000000400 */
[----:B0-----:R-:W-:-:S02]  /*5ce0*/  IADD3 R60, P1, R166, R12, RZ ;  /* 0x0000000ca63c7210 */ /* 0x001fc40007f3e0ff */
[----:B-1----:R-:W-:-:S03]  /*5cf0*/  PRMT R74, RZ, 0x7610, R74 ;  /* 0x00007610ff4a7816 */ /* 0x002fc6000000004a */
        /* <DEDUP_REMOVED lines=30> */
[----:B------:R-:W-:-:S05]  /*5ee0*/  IMAD.X R61, R31, 0x1, R11, P1 ;  /* 0x000000011f3d7824 */ /* 0x000fca00008e060b */
[----:B------:R-:W5:Y:S04]  /*5ef0*/  @!P0 LDG.E.U16 R64, [R60.64] ;  /* 0x000000063c408981 */ /* 0x000f68000c1e1500 */
[----:B------:R-:W-:Y:S04]  /*5f00*/  STS.U16 [R201+0x1c80], R252 ;  /* 0x001c80fcc9007388 */ /* 0x000fe80000000400 */
        /* <DEDUP_REMOVED lines=15> */
[----:B--2---:R-:W-:Y:S04]  /*6000*/  STS.U16 [R199+0x1d80], R236 ;  /* 0x001d80ecc7007388 */ /* 0x004fe80000000400 */
[----:B------:R-:W-:Y:S04]  /*6010*/  STS.U16 [R198+0x200], R239 ;  /* 0x000200efc6007388 */ /* 0x000fe80000000400 */
[----:B---3--:R-:W-:Y:S04]  /*6020*/  STS.U16 [R198+0x600], R237 ;  /* 0x000600edc6007388 */ /* 0x008fe80000000400 */
[----:B------:R-:W-:Y:S04]  /*6030*/  STS.U16 [R198+0xa00], R235 ;  /* 0x000a00ebc6007388 */ /* 0x000fe80000000400 */
[----:B------:R-:W-:Y:S04]  /*6040*/  STS.U16 [R198+0xe00], R233 ;  /* 0x000e00e9c6007388 */ /* 0x000fe80000000400 */
[----:B------:R-:W-:Y:S04]  /*6050*/  STS.U16 [R198+0x1200], R231 ;  /* 0x001200e7c6007388 */ /* 0x000fe80000000400 */
[----:B------:R-:W-:Y:S04]  /*6060*/  STS.U16 [R198+0x1600], R229 ;  /* 0x001600e5c6007388 */ /* 0x000fe80000000400 */
[----:B------:R-:W-:Y:S04]  /*6070*/  STS.U16 [R198+0x1a00], R227 ;  /* 0x001a00e3c6007388 */ /* 0x000fe80000000400 */
[----:B------:R-:W-:Y:S04]  /*6080*/  STS.U16 [R198+0x1e00], R223 ;  /* 0x001e00dfc6007388 */ /* 0x000fe80000000400 */
[----:B----4-:R-:W-:Y:S04]  /*6090*/  STS.U16 [R197+0x280], R234 ;  /* 0x000280eac5007388 */ /* 0x010fe80000000400 */
[----:B------:R-:W-:Y:S04]  /*60a0*/  STS.U16 [R197+0x680], R232 ;  /* 0x000680e8c5007388 */ /* 0x000fe80000000400 */
[----:B------:R-:W-:Y:S04]  /*60b0*/  STS.U16 [R197+0xa80], R230 ;  /* 0x000a80e6c5007388 */ /* 0x000fe80000000400 */
[----:B------:R-:W-:Y:S04]  /*60c0*/  STS.U16 [R197+0xe80], R228 ;  /* 0x000e80e4c5007388 */ /* 0x000fe80000000400 */
[----:B-----5:R-:W-:Y:S04]  /*60d0*/  STS.U16 [R197+0x1280], R226 ;  /* 0x001280e2c5007388 */ /* 0x020fe80000000400 */
        /* <DEDUP_REMOVED lines=19> */
[----:B------:R-:W-:Y:S06]  /*6210*/  BAR.SYNC.DEFER_BLOCKING 0x0 ;  /* 0x0000000000007b1d */ /* 0x000fec0000010000 */
[----:B------:R-:W-:Y:S04]  /*6220*/  LDSM.16.MT88.4 R96, [R194+0x2000] ;  /* 0x00200000c260783b */ /* 0x000fe80000004200 */
[----:B------:R-:W0:Y:S04]  /*6230*/  LDSM.16.M88.4 R72, [R193] ;  /* 0x00000000c148783b */ /* 0x000e280000000200 */
[----:B------:R-:W1:Y:S04]  /*6240*/  LDSM.16.M88.4 R68, [R193+0x800] ;  /* 0x00080000c144783b */ /* 0x000e680000000200 */
[----:B------:R-:W2:Y:S04]  /*6250*/  LDSM.16.M88.4 R64, [R193+0x1000] ;  /* 0x00100000c140783b */ /* 0x000ea80000000200 */
[----:B------:R-:W3:Y:S04]  /*6260*/  LDSM.16.M88.4 R60, [R193+0x1800] ;  /* 0x00180000c13c783b */ /* 0x000ee80000000200 */
[----:B------:R-:W4:Y:S01]  /*6270*/  LDSM.16.MT88.4 R80, [R194+0x2200] ;  /* 0x00220000c250783b */ /* 0x000f220000004200 */
[C---:B0-----:R-:W-:Y:S08]  /*6280*/  HMMA.16816.F32 R76, R96.reuse, R72, R76 ;  /* 0x00000048604c723c */ /* 0x041ff0000000184c */
[C---:B-1----:R-:W-:Y:S08]  /*6290*/  HMMA.16816.F32 R84, R96.reuse, R68, R84 ;  /* 0x000000446054723c */ /* 0x042ff00000001854 */
[C---:B--2---:R-:W-:Y:S08]  /*62a0*/  HMMA.16816.F32 R88, R96.reuse, R64, R88 ;  /* 0x000000406058723c */ /* 0x044ff00000001858 */
[----:B---3--:R-:W-:Y:S08]  /*62b0*/  HMMA.16816.F32 R92, R96, R60, R92 ;  /* 0x0000003c605c723c */ /* 0x008ff0000000185c */
[C---:B----4-:R-:W-:Y:S01]  /*62c0*/  HMMA.16816.F32 R76, R80.reuse, R74, R76 ;  /* 0x0000004a504c723c */ /* 0x050fe2000000184c */
[----:B------:R-:W-:Y:S07]  /*62d0*/  LDSM.16.MT88.4 R72, [R194+0x2400] ;  /* 0x00240000c248783b */ /* 0x000fee0000004200 */
[C---:B------:R-:W-:Y:S01]  /*62e0*/  HMMA.16816.F32 R84, R80.reuse, R70, R84 ;  /* 0x000000465054723c */ /* 0x040fe20000001854 */
[----:B------:R-:W0:Y:S07]  /*62f0*/  LDSM.16.M88.4 R68, [R192] ;  /* 0x00000000c044783b */ /* 0x000e2e0000000200 */
[C---:B------:R-:W-:Y:S01]  /*6300*/  HMMA.16816.F32 R88, R80.reuse, R66, R88 ;  /* 0x000000425058723c */ /* 0x040fe20000001858 */
[----:B------:R-:W1:Y:S07]  /*6310*/  LDSM.16.M88.4 R64, [R192+0x800] ;  /* 0x00080000c040783b */ /* 0x000e6e0000000200 */
[----:B------:R-:W-:Y:S01]  /*6320*/  HMMA.16816.F32 R96, R80, R62, R92 ;  /* 0x0000003e5060723c */ /* 0x000fe2000000185c */
[----:B------:R-:W2:Y:S04]  /*6330*/  LDSM.16.M88.4 R60, [R192+0x1000] ;  /* 0x00100000c03c783b */ /* 0x000ea80000000200 */
[----:B------:R-:W3:Y:S04]  /*6340*/  LDSM.16.M88.4 R92, [R192+0x1800] ;  /* 0x00180000c05c783b */ /* 0x000ee80000000200 */
[----:B------:R-:W4:Y:S01]  /*6350*/  LDSM.16.MT88.4 R80, [R194+0x2600] ;  /* 0x00260000c250783b */ /* 0x000f220000004200 */
[----:B------:R-:W-:Y:S01]  /*6360*/  IADD3 R205, R205, -0x1, RZ ;  /* 0xffffffffcdcd7810 */ /* 0x000fe20007ffe0ff */
[C---:B0-----:R-:W-:Y:S08]  /*6370*/  HMMA.16816.F32 R76, R72.reuse, R68, R76 ;  /* 0x00000044484c723c */ /* 0x041ff0000000184c */
[C---:B-1----:R-:W-:Y:S08]  /*6380*/  HMMA.16816.F32 R84, R72.reuse, R64, R84 ;  /* 0x000000404854723c */ /* 0x042ff00000001854 */
[C---:B--2---:R-:W-:Y:S08]  /*6390*/  HMMA.16816.F32 R88, R72.reuse, R60, R88 ;  /* 0x0000003c4858723c */ /* 0x044ff00000001858 */
[----:B---3--:R-:W-:Y:S01]  /*63a0*/  HMMA.16816.F32 R96, R72, R92, R96 ;  /* 0x0000005c4860723c */ /* 0x008fe20000001860 */
[----:B------:R-:W-:Y:S01]  /*63b0*/  ISETP.NE.U32.AND P0, PT, R205, RZ, PT ;  /* 0x000000ffcd00720c */ /* 0x000fe20003f05070 */
[----:B------:R-:W-:Y:S01]  /*63c0*/  UIADD3 UR4, UR4, -0x40, URZ ;  /* 0xffffffc004047890 */ /* 0x000fe2000fffe03f */
[----:B------:R-:W-:-:S05]  /*63d0*/  IMAD.WIDE R14, R9, 0x2, R14 ;  /* 0x00000002090e7825 */ /* 0x000fca00078e020e */
[----:B----4-:R-:W-:Y:S01]  /*63e0*/  HMMA.16816.F32 R76, R80, R70, R76 ;  /* 0x00000046504c723c */ /* 0x010fe2000000184c */
[----:B------:R-:W-:-:S04]  /*63f0*/  IMAD.WIDE R16, R9, 0x2, R16 ;  /* 0x0000000209107825 */ /* 0x000fc800078e0210 */
[----:B------:R-:W-:-:S03]  /*6400*/  IMAD.WIDE R18, R9, 0x2, R18 ;  /* 0x0000000209127825 */ /* 0x000fc600078e0212 */
[----:B------:R-:W-:Y:S01]  /*6410*/  HMMA.16816.F32 R84, R80, R66, R84 ;  /* 0x000000425054723c */ /* 0x000fe20000001854 */
[----:B------:R-:W-:-:S04]  /*6420*/  IMAD.WIDE R20, R9, 0x2, R20 ;  /* 0x0000000209147825 */ /* 0x000fc800078e0214 */
[----:B------:R-:W-:-:S03]  /*6430*/  IMAD.WIDE R22, R9, 0x2, R22 ;  /* 0x0000000209167825 */ /* 0x000fc600078e0216 */
[----:B------:R-:W-:Y:S01]  /*6440*/  HMMA.16816.F32 R88, R80, R62, R88 ;  /* 0x0000003e5058723c */ /* 0x000fe20000001858 */
[----:B------:R-:W-:-:S04]  /*6450*/  IMAD.WIDE R24, R9, 0x2, R24 ;  /* 0x0000000209187825 */ /* 0x000fc800078e0218 */
[----:B------:R-:W-:-:S03]  /*6460*/  IMAD.WIDE R26, R9, 0x2, R26 ;  /* 0x00000002091a7825 */ /* 0x000fc600078e021a */
[----:B------:R-:W-:Y:S01]  /*6470*/  HMMA.16816.F32 R92, R80, R94, R96 ;  /* 0x0000005e505c723c */ /* 0x000fe20000001860 */
[----:B------:R-:W-:-:S04]  /*6480*/  IMAD.WIDE R28, R9, 0x2, R28 ;  /* 0x00000002091c7825 */ /* 0x000fc800078e021c */
        /* <DEDUP_REMOVED lines=56> */
[----:B------:R-:W-:Y:S01]  /*6810*/  IMAD.WIDE R224, R10, 0x2, R224 ;  /* 0x000000020ae07825 */ /* 0x000fe200078e02e0 */
[----:B------:R-:W-:Y:S01]  /*6820*/  @!P0 CALL.REL.NOINC `(.L_x_2) ;  /* 0x0000001000008944 */ /* 0x000fe20003c00000 */
[----:B------:R-:W-:Y:S05]  /*6830*/  BRA `(.L_x_3) ;  /* 0xffffe0b000007947 */ /* 0x000fea000383ffff */
.L_x_2:
[----:B------:R-:W-:Y:S02]  /*6840*/  F2FP.PACK_AB R6, R87, R79 ;  /* 0x0000004f5706723e */ /* 0x000fe400000000ff */
[----:B------:R-:W-:Y:S02]  /*6850*/  F2FP.PACK_AB R8, R85, R77 ;  /* 0x0000004d5508723e */ /* 0x000fe400000000ff */
[----:B------:R-:W-:Y:S02]  /*6860*/  F2FP.PACK_AB R7, R95, R91 ;  /* 0x0000005b5f07723e */ /* 0x000fe400000000ff */
[----:B------:R-:W-:Y:S02]  /*6870*/  F2FP.PACK_AB R79, R94, R90 ;  /* 0x0000005a5e4f723e */ /* 0x000fe400000000ff */
[----:B------:R-:W-:Y:S02]  /*6880*/  F2FP.PACK_AB R78, R86, R78 ;  /* 0x0000004e564e723e */ /* 0x000fe400000000ff */
[----:B------:R-:W-:-:S02]  /*6890*/  F2FP.PACK_AB R9, R93, R89 ;  /* 0x000000595d09723e */ /* 0x000fc400000000ff */
[----:B------:R-:W-:Y:S02]  /*68a0*/  F2FP.PACK_AB R77, R92, R88 ;  /* 0x000000585c4d723e */ /* 0x000fe400000000ff */
[----:B------:R-:W-:Y:S02]  /*68b0*/  F2FP.PACK_AB R76, R84, R76 ;  /* 0x0000004c544c723e */ /* 0x000fe400000000ff */
.L_x_1:
[C---:B------:R-:W-:Y:S01]  /*68c0*/  IMAD.SHL.U32 R10, R5.reuse, 0x4, RZ ;  /* 0x00000004050a7824 */ /* 0x040fe200078e00ff */
[----:B------:R-:W-:Y:S01]  /*68d0*/  BAR.SYNC.DEFER_BLOCKING 0x0 ;  /* 0x0000000000007b1d */ /* 0x000fe20000010000 */
[----:B------:R-:W-:Y:S01]  /*68e0*/  ISETP.NE.U32.AND P0, PT, R0, RZ, PT ;  /* 0x000000ff0000720c */ /* 0x000fe20003f05070 */
[----:B------:R-:W-:Y:S01]  /*68f0*/  IMAD.SHL.U32 R11, R5, 0x40, RZ ;  /* 0x00000040050b7824 */ /* 0x000fe200078e00ff */
[----:B------:R-:W-:Y:S02]  /*6900*/  SHF.R.S32.HI R0, RZ, 0x4, R5 ;  /* 0x00000004ff007819 */ /* 0x000fe40000011405 */
[----:B------:R-:W-:Y:S02]  /*6910*/  LOP3.LUT R10, R10, 0x38, RZ, 0xc0, !PT ;  /* 0x000000380a0a7812 */ /* 0x000fe400078ec0ff */
[----:B------:R-:W-:-:S02]  /*6920*/  SEL R13, RZ, 0x240, !P0 ;  /* 0x00000240ff0d7807 */ /* 0x000fc40004000000 */
[----:B------:R-:W-:Y:S02]  /*6930*/  LOP3.LUT R11, R10, 0x40, R11, 0xf8, !PT ;  /* 0x000000400a0b7812 */ /* 0x000fe400078ef80b */
[----:B------:R-:W-:Y:S02]  /*6940*/  SGXT R0, R0, 0x1 ;  /* 0x000000010000781a */ /* 0x000fe40000000200 */
[----:B------:R-:W-:Y:S02]  /*6950*/  LOP3.LUT R13, R13, 0x30, R2, 0xf8, !PT ;  /* 0x000000300d0d7812 */ /* 0x000fe400078ef802 */
[----:B------:R-:W-:Y:S02]  /*6960*/  LOP3.LUT R2, R5, 0x20, RZ, 0xc0, !PT ;  /* 0x0000002005027812 */ /* 0x000fe400078ec0ff */
[----:B------:R-:W-:Y:S02]  /*6970*/  LOP3.LUT R11, R11, 0x240, R0, 0x78, !PT ;  /* 0x000002400b0b7812 */ /* 0x000fe400078e7800 */
[----:B------:R-:W-:-:S02]  /*6980*/  SHF.R.S32.HI R12, RZ, 0x3, R5 ;  /* 0x00000003ff0c7819 */ /* 0x000fc40000011405 */
[----:B------:R-:W-:Y:S01]  /*6990*/  LOP3.LUT R5, R5, 0x10, RZ, 0xc0, !PT ;  /* 0x0000001005057812 */ /* 0x000fe200078ec0ff */
[----:B------:R-:W-:Y:S01]  /*69a0*/  IMAD R11, R2, 0x8, R11 ;  /* 0x00000008020b7824 */ /* 0x000fe200078e020b */
[----:B------:R-:W-:Y:S01]  /*69b0*/  SGXT R10, R12, 0x1 ;  /* 0x000000010c0a781a */ /* 0x000fe20000000200 */
[----:B------:R-:W-:Y:S01]  /*69c0*/  IMAD.SHL.U32 R12, R2, 0x2, RZ ;  /* 0x00000002020c7824 */ /* 0x000fe200078e00ff */
[----:B------:R-:W-:Y:S02]  /*69d0*/  ISETP.GE.AND P0, PT, R4, c[0x0][0x178], PT ;  /* 0x00005e0004007a0c */ /* 0x000fe40003f06270 */
[----:B------:R-:W-:Y:S01]  /*69e0*/  LOP3.LUT R2, R11, 0x8, RZ, 0x3c, !PT ;  /* 0x000000080b027812 */ /* 0x000fe200078e3cff */
[----:B------:R-:W-:Y:S01]  /*69f0*/  STS.64 [R11], R76 ;  /* 0x0000004c0b007388 */ /* 0x000fe20000000a00 */
[----:B------:R-:W-:Y:S02]  /*6a00*/  LOP3.LUT R10, R10, 0x408, RZ, 0xc0, !PT ;  /* 0x000004080a0a7812 */ /* 0x000fe400078ec0ff */
[----:B------:R-:W-:Y:S01]  /*6a10*/  LOP3.LUT R12, R13, R12, RZ, 0x3c, !PT ;  /* 0x0000000c0d0c7212 */ /* 0x000fe200078e3cff */
[----:B------:R-:W-:Y:S01]  /*6a20*/  STS.64 [R11+0x80], R8 ;  /* 0x000080080b007388 */ /* 0x000fe20000000a00 */
[----:B------:R-:W-:Y:S01]  /*6a30*/  LOP3.LUT R0, R3, 0x38, R222, 0xfe, !PT ;  /* 0x0000003803007812 */ /* 0x000fe200078efede */
[----:B------:R-:W-:Y:S01]  /*6a40*/  IMAD R5, R5, 0x8, R10 ;  /* 0x0000000805057824 */ /* 0x000fe200078e020a */
[C-C-:B------:R-:W-:Y:S01]  /*6a50*/  LOP3.LUT R10, R3.reuse, 0x30, R222.reuse, 0xfe, !PT ;  /* 0x00000030030a7812 */ /* 0x140fe200078efede */
[----:B------:R-:W-:Y:S01]  /*6a60*/  STS.64 [R2+0x400], R78 ;  /* 0x0004004e02007388 */ /* 0x000fe20000000a00 */
[----:B------:R-:W-:Y:S01]  /*6a70*/  LOP3.LUT R13, R3, 0x28, R222, 0xfe, !PT ;  /* 0x00000028030d7812 */ /* 0x000fe200078efede */
[----:B------:R-:W-:Y:S01]  /*6a80*/  IMAD.IADD R18, R5, 0x1, R12 ;  /* 0x0000000105127824 */ /* 0x000fe200078e020c */
[C---:B------:R-:W-:Y:S01]  /*6a90*/  LOP3.LUT R12, R3.reuse, 0x2c, R222, 0xfe, !PT ;  /* 0x0000002c030c7812 */ /* 0x040fe200078efede */
[----:B------:R0:W-:Y:S01]  /*6aa0*/  STS.64 [R2+0x480], R6 ;  /* 0x0004800602007388 */ /* 0x0001e20000000a00 */
[----:B------:R-:W-:Y:S01]  /*6ab0*/  IMAD R5, R4, c[0x0][0x194], RZ ;  /* 0x0000650004057a24 */ /* 0x000fe200078e02ff */
[----:B------:R-:W-:-:S02]  /*6ac0*/  LOP3.LUT R4, R3, R222, RZ, 0xfc, !PT ;  /* 0x000000de03047212 */ /* 0x000fc400078efcff */
[----:B------:R-:W-:Y:S01]  /*6ad0*/  BAR.SYNC.DEFER_BLOCKING 0x0 ;  /* 0x0000000000007b1d */ /* 0x000fe20000010000 */
[----:B------:R-:W-:Y:S02]  /*6ae0*/  LOP3.LUT R19, R18, 0x8, RZ, 0x3c, !PT ;  /* 0x0000000812137812 */ /* 0x000fe400078e3cff */
[C---:B------:R-:W-:Y:S02]  /*6af0*/  LEA R20, P1, R5.reuse, c[0x0][0x170], 0x1 ;  /* 0x00005c0005147a11 */ /* 0x040fe400078208ff */
[C---:B------:R-:W-:Y:S02]  /*6b00*/  ISETP.LT.AND P2, PT, R4.reuse, c[0x0][0x17c], !P0 ;  /* 0x00005f0004007a0c */ /* 0x040fe40004741270 */
[----:B------:R-:W-:Y:S01]  /*6b10*/  LEA.HI.X.SX32 R21, R5, c[0x0][0x174], 0x1, P1 ;  /* 0x00005d0005157a11 */ /* 0x000fe200008f0eff */
[----:B0-----:R-:W-:Y:S01]  /*6b20*/  IMAD R7, R4, c[0x0][0x198], RZ ;  /* 0x0000660004077a24 */ /* 0x001fe200078e02ff */
[C-C-:B------:R-:W-:Y:S02]  /*6b30*/  LOP3.LUT R2, R3.reuse, 0x4, R222.reuse, 0xfe, !PT ;  /* 0x0000000403027812 */ /* 0x140fe400078efede */
[----:B------:R-:W-:-:S02]  /*6b40*/  LOP3.LUT R6, R3, 0x8, R222, 0xfe, !PT ;  /* 0x0000000803067812 */ /* 0x000fc400078efede */
[----:B------:R-:W-:Y:S02]  /*6b50*/  ISETP.LT.AND P4, PT, R2, c[0x0][0x17c], !P0 ;  /* 0x00005f0002007a0c */ /* 0x000fe40004781270 */
[----:B------:R-:W-:Y:S02]  /*6b60*/  LEA R4, P1, R7, R20, 0x1 ;  /* 0x0000001407047211 */ /* 0x000fe400078208ff */
[C-C-:B------:R-:W-:Y:S02]  /*6b70*/  LOP3.LUT R11, R3.reuse, 0x34, R222.reuse, 0xfe, !PT ;  /* 0x00000034030b7812 */ /* 0x140fe400078efede */
[C-C-:B------:R-:W-:Y:S02]  /*6b80*/  LOP3.LUT R14, R3.reuse, 0x24, R222.reuse, 0xfe, !PT ;  /* 0x00000024030e7812 */ /* 0x140fe400078efede */
[C-C-:B------:R-:W-:Y:S02]  /*6b90*/  LOP3.LUT R15, R3.reuse, 0x20, R222.reuse, 0xfe, !PT ;  /* 0x00000020030f7812 */ /* 0x140fe400078efede */
[C-C-:B------:R-:W-:Y:S01]  /*6ba0*/  LOP3.LUT R16, R3.reuse, 0x1c, R222.reuse, 0xfe, !PT ;  /* 0x0000001c03107812 */ /* 0x140fe200078efede */
[----:B------:R-:W0:Y:S01]  /*6bb0*/  LDS.64 R22, [R18] ;  /* 0x0000000012167984 */ /* 0x000e220000000a00 */
[----:B------:R-:W-:-:S02]  /*6bc0*/  LOP3.LUT R17, R3, 0x18, R222, 0xfe, !PT ;  /* 0x0000001803117812 */ /* 0x000fc400078efede */
[C-C-:B------:R-:W-:Y:S01]  /*6bd0*/  LOP3.LUT R8, R3.reuse, 0x14, R222.reuse, 0xfe, !PT ;  /* 0x0000001403087812 */ /* 0x140fe200078efede */
[----:B------:R-:W1:Y:S01]  /*6be0*/  LDS.64 R26, [R19] ;  /* 0x00000000131a7984 */ /* 0x000e620000000a00 */
[C-C-:B------:R-:W-:Y:S02]  /*6bf0*/  LOP3.LUT R9, R3.reuse, 0x10, R222.reuse, 0xfe, !PT ;  /* 0x0000001003097812 */ /* 0x140fe400078efede */
[----:B------:R-:W-:Y:S01]  /*6c00*/  LOP3.LUT R208, R3, R208, RZ, 0xfc, !PT ;  /* 0x000000d003d07212 */ /* 0x000fe200078efcff */
[----:B------:R2:W3:Y:S01]  /*6c10*/  LDS.64 R24, [R18+0x100] ;  /* 0x0001000012187984 */ /* 0x0004e20000000a00 */
[----:B------:R-:W-:Y:S01]  /*6c20*/  LEA.HI.X.SX32 R5, R7, R21, 0x1, P1 ;  /* 0x0000001507057211 */ /* 0x000fe200008f0eff */
[C---:B------:R-:W-:Y:S01]  /*6c30*/  IMAD R7, R6.reuse, c[0x0][0x198], RZ ;  /* 0x0000660006077a24 */ /* 0x040fe200078e02ff */
[----:B------:R-:W-:Y:S01]  /*6c40*/  LOP3.LUT R222, R3, 0xc, R222, 0xfe, !PT ;  /* 0x0000000c03de7812 */ /* 0x000fe200078efede */
[----:B------:R4:W5:Y:S01]  /*6c50*/  LDS.64 R28, [R19+0x100] ;  /* 0x00010000131c7984 */ /* 0x0009620000000a00 */
[----:B------:R-:W-:Y:S01]  /*6c60*/  ISETP.LT.AND P1, PT, R6, c[0x0][0x17c], !P0 ;  /* 0x00005f0006007a0c */ /* 0x000fe20004721270 */
[----:B--2---:R-:W-:-:S02]  /*6c70*/  IMAD R18, R2, c[0x0][0x198], RZ ;  /* 0x0000660002127a24 */ /* 0x004fc400078e02ff */
[----:B----4-:R-:W-:-:S03]  /*6c80*/  IMAD R19, R8, c[0x0][0x198], RZ ;  /* 0x0000660008137a24 */ /* 0x010fc600078e02ff */
[----:B------:R-:W-:-:S04]  /*6c90*/  LEA R2, P3, R18, R20, 0x1 ;  /* 0x0000001412027211 */ /* 0x000fc800078608ff */
[----:B------:R-:W-:Y:S01]  /*6ca0*/  LEA.HI.X.SX32 R3, R18, R21, 0x1, P3 ;  /* 0x0000001512037211 */ /* 0x000fe200018f0eff */
[C---:B------:R-:W-:Y:S01]  /*6cb0*/  IMAD R18, R9.reuse, c[0x0][0x198], RZ ;  /* 0x0000660009127a24 */ /* 0x040fe200078e02ff */
[C---:B------:R-:W-:Y:S01]  /*6cc0*/  ISETP.LT.AND P3, PT, R222.reuse, c[0x0][0x17c], !P0 ;  /* 0x00005f00de007a0c */ /* 0x040fe20004761270 */
[----:B------:R-:W-:Y:S01]  /*6cd0*/  IMAD R222, R222, c[0x0][0x198], RZ ;  /* 0x00006600dede7a24 */ /* 0x000fe200078e02ff */
[----:B0-----:R0:W-:Y:S01]  /*6ce0*/  @P2 STG.E.U16 [R4.64], R22 ;  /* 0x0000001604002986 */ /* 0x0011e2000c101506 */
[----:B------:R-:W-:-:S03]  /*6cf0*/  ISETP.LT.AND P2, PT, R9, c[0x0][0x17c], !P0 ;  /* 0x00005f0009007a0c */ /* 0x000fc60004741270 */
[----:B-1----:R1:W-:Y:S01]  /*6d00*/  @P4 STG.E.U16 [R2.64], R26 ;  /* 0x0000001a02004986 */ /* 0x0023e2000c101506 */
[----:B------:R-:W-:-:S04]  /*6d10*/  LEA R6, P4, R7, R20, 0x1 ;  /* 0x0000001407067211 */ /* 0x000fc800078808ff */
[-C--:B------:R-:W-:Y:S02]  /*6d20*/  LEA.HI.X.SX32 R7, R7, R21.reuse, 0x1, P4 ;  /* 0x0000001507077211 */ /* 0x080fe400020f0eff */
[----:B------:R-:W-:Y:S02]  /*6d30*/  ISETP.LT.AND P4, PT, R8, c[0x0][0x17c], !P0 ;  /* 0x00005f0008007a0c */ /* 0x000fe40004781270 */
[-C--:B------:R-:W-:Y:S01]  /*6d40*/  LEA R8, P5, R222, R20.reuse, 0x1 ;  /* 0x00000014de087211 */ /* 0x080fe200078a08ff */
[----:B---3--:R2:W-:Y:S01]  /*6d50*/  @P1 STG.E.U16 [R6.64], R24 ;  /* 0x0000001806001986 */ /* 0x0085e2000c101506 */
[-C--:B0-----:R-:W-:Y:S02]  /*6d60*/  LEA R4, P6, R19, R20.reuse, 0x1 ;  /* 0x0000001413047211 */ /* 0x081fe400078c08ff */
[----:B-1----:R-:W-:Y:S02]  /*6d70*/  LEA R2, P1, R18, R20, 0x1 ;  /* 0x0000001412027211 */ /* 0x002fe400078208ff */
[----:B------:R-:W-:-:S02]  /*6d80*/  LEA.HI.X.SX32 R9, R222, R21, 0x1, P5 ;  /* 0x00000015de097211 */ /* 0x000fc400028f0eff */
[----:B------:R-:W-:Y:S02]  /*6d90*/  PRMT R22, R22, 0x7632, R22 ;  /* 0x0000763216167816 */ /* 0x000fe40000000016 */
[-C--:B------:R-:W-:Y:S01]  /*6da0*/  LEA.HI.X.SX32 R3, R18, R21.reuse, 0x1, P1 ;  /* 0x0000001512037211 */ /* 0x080fe200008f0eff */
[----:B-----5:R-:W-:Y:S01]  /*6db0*/  @P3 STG.E.U16 [R8.64], R28 ;  /* 0x0000001c08003986 */ /* 0x020fe2000c101506 */
[----:B------:R-:W-:Y:S02]  /*6dc0*/  PRMT R26, R26, 0x7632, R26 ;  /* 0x000076321a1a7816 */ /* 0x000fe4000000001a */
[----:B------:R-:W-:Y:S01]  /*6dd0*/  LEA.HI.X.SX32 R5, R19, R21, 0x1, P6 ;  /* 0x0000001513057211 */ /* 0x000fe200030f0eff */
[----:B------:R0:W-:Y:S01]  /*6de0*/  @P2 STG.E.U16 [R2.64], R22 ;  /* 0x0000001602002986 */ /* 0x0001e2000c101506 */
[C---:B------:R-:W-:Y:S01]  /*6df0*/  ISETP.LT.AND P1, PT, R17.reuse, c[0x0][0x17c], !P0 ;  /* 0x00005f0011007a0c */ /* 0x040fe20004721270 */
[----:B------:R-:W-:Y:S01]  /*6e00*/  IMAD R17, R17, c[0x0][0x198], RZ ;  /* 0x0000660011117a24 */ /* 0x000fe200078e02ff */
[C---:B------:R-:W-:Y:S01]  /*6e10*/  ISETP.LT.AND P3, PT, R16.reuse, c[0x0][0x17c], !P0 ;  /* 0x00005f0010007a0c */ /* 0x040fe20004761270 */
[----:B------:R-:W-:Y:S01]  /*6e20*/  IMAD R16, R16, c[0x0][0x198], RZ ;  /* 0x0000660010107a24 */ /* 0x000fe200078e02ff */
[----:B------:R1:W-:Y:S01]  /*6e30*/  @P4 STG.E.U16 [R4.64], R26 ;  /* 0x0000001a04004986 */ /* 0x0003e2000c101506 */
[C---:B------:R-:W-:Y:S01]  /*6e40*/  ISETP.LT.AND P2, PT, R15.reuse, c[0x0][0x17c], !P0 ;  /* 0x00005f000f007a0c */ /* 0x040fe20004741270 */
[----:B------:R-:W-:Y:S01]  /*6e50*/  IMAD R15, R15, c[0x0][0x198], RZ ;  /* 0x000066000f0f7a24 */ /* 0x000fe200078e02ff */
[----:B--2---:R-:W-:-:S02]  /*6e60*/  LEA R6, P6, R17, R20, 0x1 ;  /* 0x0000001411067211 */ /* 0x004fc400078c08ff */
[C---:B------:R-:W-:Y:S01]  /*6e70*/  ISETP.LT.AND P4, PT, R14.reuse, c[0x0][0x17c], !P0 ;  /* 0x00005f000e007a0c */ /* 0x040fe20004781270 */
[----:B------:R-:W-:Y:S01]  /*6e80*/  IMAD R14, R14, c[0x0][0x198], RZ ;  /* 0x000066000e0e7a24 */ /* 0x000fe200078e02ff */
[-C--:B0-----:R-:W-:Y:S02]  /*6e90*/  LEA R2, P5, R16, R20.reuse, 0x1 ;  /* 0x0000001410027211 */ /* 0x081fe400078a08ff */
[-C--:B------:R-:W-:Y:S01]  /*6ea0*/  LEA.HI.X.SX32 R7, R17, R21.reuse, 0x1, P6 ;  /* 0x0000001511077211 */ /* 0x080fe200030f0eff */
[----:B------:R-:W-:Y:S01]  /*6eb0*/  IMAD R17, R208, c[0x0][0x198], RZ ;  /* 0x00006600d0117a24 */ /* 0x000fe200078e02ff */
[----:B------:R-:W-:Y:S01]  /*6ec0*/  LEA.HI.X.SX32 R3, R16, R21, 0x1, P5 ;  /* 0x0000001510037211 */ /* 0x000fe200028f0eff */
[----:B------:R-:W-:Y:S01]  /*6ed0*/  IMAD R16, R0, c[0x0][0x198], RZ ;  /* 0x0000660000107a24 */ /* 0x000fe200078e02ff */
[-C--:B-1----:R-:W-:Y:S02]  /*6ee0*/  LEA R4, P6, R15, R20.reuse, 0x1 ;  /* 0x000000140f047211 */ /* 0x082fe400078c08ff */
[----:B------:R-:W-:-:S02]  /*6ef0*/  LEA R8, P5, R14, R20, 0x1 ;  /* 0x000000140e087211 */ /* 0x000fc400078a08ff */
[----:B------:R-:W-:Y:S02]  /*6f00*/  PRMT R24, R24, 0x7632, R24 ;  /* 0x0000763218187816 */ /* 0x000fe40000000018 */
[----:B------:R-:W-:Y:S02]  /*6f10*/  PRMT R28, R28, 0x7632, R28 ;  /* 0x000076321c1c7816 */ /* 0x000fe4000000001c */
[-C--:B------:R-:W-:Y:S01]  /*6f20*/  LEA.HI.X.SX32 R5, R15, R21.reuse, 0x1, P6 ;  /* 0x000000150f057211 */ /* 0x080fe200030f0eff */
[----:B------:R0:W-:Y:S01]  /*6f30*/  @P1 STG.E.U16 [R6.64], R24 ;  /* 0x0000001806001986 */ /* 0x0001e2000c101506 */
[----:B------:R-:W-:Y:S01]  /*6f40*/  LEA.HI.X.SX32 R9, R14, R21, 0x1, P5 ;  /* 0x000000150e097211 */ /* 0x000fe200028f0eff */
[C---:B------:R-:W-:Y:S01]  /*6f50*/  IMAD R14, R10.reuse, c[0x0][0x198], RZ ;  /* 0x000066000a0e7a24 */ /* 0x040fe200078e02ff */
[C---:B------:R-:W-:Y:S01]  /*6f60*/  ISETP.LT.AND P5, PT, R13.reuse, c[0x0][0x17c], !P0 ;  /* 0x00005f000d007a0c */ /* 0x040fe200047a1270 */
[----:B------:R1:W-:Y:S01]  /*6f70*/  @P3 STG.E.U16 [R2.64], R28 ;  /* 0x0000001c02003986 */ /* 0x0003e2000c101506 */
[----:B------:R-:W-:Y:S01]  /*6f80*/  IMAD R13, R13, c[0x0][0x198], RZ ;  /* 0x000066000d0d7a24 */ /* 0x000fe200078e02ff */
[----:B------:R-:W-:Y:S01]  /*6f90*/  ISETP.LT.AND P3, PT, R10, c[0x0][0x17c], !P0 ;  /* 0x00005f000a007a0c */ /* 0x000fe20004761270 */
[----:B------:R-:W-:Y:S01]  /*6fa0*/  IMAD R15, R11, c[0x0][0x198], RZ ;  /* 0x000066000b0f7a24 */ /* 0x000fe200078e02ff */
[----:B------:R2:W-:Y:S04]  /*6fb0*/  @P2 STG.E.U16 [R4.64], R23 ;  /* 0x0000001704002986 */ /* 0x0005e8000c101506 */
[----:B------:R3:W-:Y:S01]  /*6fc0*/  @P4 STG.E.U16 [R8.64], R27 ;  /* 0x0000001b08004986 */ /* 0x0007e2000c101506 */
[C---:B------:R-:W-:Y:S01]  /*6fd0*/  ISETP.LT.AND P4, PT, R12.reuse, c[0x0][0x17c], !P0 ;  /* 0x00005f000c007a0c */ /* 0x040fe20004781270 */
[----:B------:R-:W-:Y:S01]  /*6fe0*/  IMAD R12, R12, c[0x0][0x198], RZ ;  /* 0x000066000c0c7a24 */ /* 0x000fe200078e02ff */
[----:B0-----:R-:W-:-:S02]  /*6ff0*/  LEA R6, P2, R14, R20, 0x1 ;  /* 0x000000140e067211 */ /* 0x001fc400078408ff */
[-C--:B-1----:R-:W-:Y:S02]  /*7000*/  LEA R2, P6, R13, R20.reuse, 0x1 ;  /* 0x000000140d027211 */ /* 0x082fe400078c08ff */
[-C--:B------:R-:W-:Y:S02]  /*7010*/  LEA.HI.X.SX32 R7, R14, R21.reuse, 0x1, P2 ;  /* 0x000000150e077211 */ /* 0x080fe400010f0eff */
[CC--:B--2---:R-:W-:Y:S02]  /*7020*/  LEA R4, P1, R12.reuse, R20.reuse, 0x1 ;  /* 0x000000140c047211 */ /* 0x0c4fe400078208ff */
[----:B------:R-:W-:Y:S02]  /*7030*/  ISETP.LT.AND P2, PT, R11, c[0x0][0x17c], !P0 ;  /* 0x00005f000b007a0c */ /* 0x000fe40004741270 */
[----:B------:R-:W-:Y:S02]  /*7040*/  LEA.HI.X.SX32 R5, R12, R21, 0x1, P1 ;  /* 0x000000150c057211 */ /* 0x000fe400008f0eff */
[----:B------:R-:W-:-:S02]  /*7050*/  LEA R10, P1, R16, R20, 0x1 ;  /* 0x00000014100a7211 */ /* 0x000fc400078208ff */
[-C--:B------:R-:W-:Y:S02]  /*7060*/  LEA.HI.X.SX32 R3, R13, R21.reuse, 0x1, P6 ;  /* 0x000000150d037211 */ /* 0x080fe400030f0eff */
[----:B------:R-:W-:Y:S02]  /*7070*/  LEA.HI.X.SX32 R11, R16, R21, 0x1, P1 ;  /* 0x00000015100b7211 */ /* 0x000fe400008f0eff */
[----:B------:R-:W-:Y:S01]  /*7080*/  ISETP.LT.AND P1, PT, R0, c[0x0][0x17c], !P0 ;  /* 0x00005f0000007a0c */ /* 0x000fe20004721270 */
[----:B------:R0:W-:Y:S01]  /*7090*/  @P5 STG.E.U16 [R2.64], R25 ;  /* 0x0000001902005986 */ /* 0x0001e2000c101506 */
[----:B------:R-:W-:Y:S02]  /*70a0*/  ISETP.LT.AND P0, PT, R208, c[0x0][0x17c], !P0 ;  /* 0x00005f00d0007a0c */ /* 0x000fe40004701270 */
[----:B---3--:R-:W-:Y:S01]  /*70b0*/  LEA R8, P6, R15, R20, 0x1 ;  /* 0x000000140f087211 */ /* 0x008fe200078c08ff */
[----:B------:R0:W-:Y:S01]  /*70c0*/  @P4 STG.E.U16 [R4.64], R29 ;  /* 0x0000001d04004986 */ /* 0x0001e2000c101506 */
[----:B------:R-:W-:-:S02]  /*70d0*/  PRMT R23, R23, 0x7632, R23 ;  /* 0x0000763217177816 */ /* 0x000fc40000000017 */
[-C--:B------:R-:W-:Y:S02]  /*70e0*/  LEA.HI.X.SX32 R9, R15, R21.reuse, 0x1, P6 ;  /* 0x000000150f097211 */ /* 0x080fe400030f0eff */
[----:B------:R-:W-:Y:S01]  /*70f0*/  PRMT R27, R27, 0x7632, R27 ;  /* 0x000076321b1b7816 */ /* 0x000fe2000000001b */
[----:B------:R0:W-:Y:S01]  /*7100*/  @P3 STG.E.U16 [R6.64], R23 ;  /* 0x0000001706003986 */ /* 0x0001e2000c101506 */
[----:B------:R-:W-:Y:S02]  /*7110*/  PRMT R0, R25, 0x7632, R0 ;  /* 0x0000763219007816 */ /* 0x000fe40000000000 */
[C---:B------:R-:W-:Y:S01]  /*7120*/  LEA R12, P6, R17.reuse, R20, 0x1 ;  /* 0x00000014110c7211 */ /* 0x040fe200078c08ff */
[----:B------:R0:W-:Y:S03]  /*7130*/  @P2 STG.E.U16 [R8.64], R27 ;  /* 0x0000001b08002986 */ /* 0x0001e6000c101506 */
[----:B------:R-:W-:Y:S01]  /*7140*/  LEA.HI.X.SX32 R13, R17, R21, 0x1, P6 ;  /* 0x00000015110d7211 */ /* 0x000fe200030f0eff */
[----:B------:R0:W-:Y:S01]  /*7150*/  @P1 STG.E.U16 [R10.64], R0 ;  /* 0x000000000a001986 */ /* 0x0001e2000c101506 */
[----:B------:R-:W-:Y:S07]  /*7160*/  @!P0 EXIT ;  /* 0x000000000000894d */ /* 0x000fee0003800000 */
[----:B0-----:R-:W-:-:S05]  /*7170*/  PRMT R6, R29, 0x7632, R6 ;  /* 0x000076321d067816 */ /* 0x001fca0000000006 */
[----:B------:R-:W-:Y:S01]  /*7180*/  STG.E.U16 [R12.64], R6 ;  /* 0x000000060c007986 */ /* 0x000fe2000c101506 */
[----:B------:R-:W-:Y:S05]  /*7190*/  EXIT ;  /* 0x000000000000794d */ /* 0x000fea0003800000 */
.L_x_4:
[----:B------:R-:W-:-:S00]  /*71a0*/  BRA `(.L_x_4) ;  /* 0xfffffff000007947 */ /* 0x000fc0000383ffff */
[----:B------:R-:W-:-:S00]  /*71b0*/  NOP ;  /* 0x0000000000007918 */ /* 0x000fc00000000000 */
        /* <DEDUP_REMOVED lines=12> */
.L_x_5:


//--------------------- .nv.shared.matmul_kernel  --------------------------
	.section	.nv.shared.matmul_kernel,"aw",@nobits
	.sectionflags	@""
	.align	16
